def gluon_wgmma(
    a_ptr,
    b_ptr,
    c_ptr,
    M,
    N,
    K,
    stride_am,
    stride_bk,
    stride_cm,
    BLOCK_M: gl.constexpr,
    BLOCK_N: gl.constexpr,
    BLOCK_K: gl.constexpr,
    DTYPE: gl.constexpr,
    A_LAYOUT: gl.constexpr,
    B_LAYOUT: gl.constexpr,
    C_LAYOUT: gl.constexpr,
    B_SHAPE: gl.constexpr,
    TRANS_B: gl.constexpr,
    NUM_BUFFERS: gl.constexpr,
    NUM_WARPS: gl.constexpr,
):
    a_desc = tma.make_tensor_descriptor(
        a_ptr, [M, K], [stride_am, 1], [BLOCK_M, BLOCK_K], A_LAYOUT
    )
    b_desc = tma.make_tensor_descriptor(
        b_ptr,
        [N, K] if TRANS_B else [K, N],
        [stride_bk, 1],
        B_SHAPE,
        B_LAYOUT,
    )
    c_desc = tma.make_tensor_descriptor(
        c_ptr, [M, N], [stride_cm, 1], [BLOCK_M, BLOCK_N], C_LAYOUT
    )

    a_bufs = gl.allocate_shared_memory(
        DTYPE, [NUM_BUFFERS, BLOCK_M, BLOCK_K], A_LAYOUT
    )
    b_bufs = gl.allocate_shared_memory(DTYPE, [NUM_BUFFERS] + B_SHAPE, B_LAYOUT)

    pid_m = gl.program_id(0)
    pid_n = gl.program_id(1)
    off_m = pid_m * BLOCK_M
    off_n = pid_n * BLOCK_N

    mma_layout: gl.constexpr = pick_wgmma_layout(DTYPE, BLOCK_M, BLOCK_N, NUM_WARPS)
    acc = warpgroup_mma_init(
        gl.zeros((BLOCK_M, BLOCK_N), dtype=gl.float32, layout=mma_layout)
    )

    bars = gl.allocate_shared_memory(
        gl.int64, [NUM_BUFFERS, 1], mbarrier.MBarrierLayout()
    )
    for i in gl.static_range(NUM_BUFFERS):
        mbarrier.init(bars.index(i), count=1)
    idx = 0
    phase = 0

    for k in range(0, K, BLOCK_K):
        a = a_bufs.index(idx)
        b = b_bufs.index(idx)
        bar = bars.index(idx)
        mbarrier.expect(bar, a_desc.block_type.nbytes + b_desc.block_type.nbytes)
        tma.async_copy_global_to_shared(a_desc, [off_m, k], bar, a)
        tma.async_copy_global_to_shared(
            b_desc, [off_n, k] if TRANS_B else [k, off_n], bar, b
        )
        mbarrier.wait(bar, phase=phase)

        if TRANS_B:
            b = b.permute((1, 0))
        acc = warpgroup_mma_wait(num_outstanding=0, deps=(acc,))
        acc = warpgroup_mma(a, b, acc, is_async=True)

        idx += 1
        if idx == NUM_BUFFERS:
            idx = 0
            phase ^= 1

    acc = warpgroup_mma_wait(num_outstanding=0, deps=(acc,))
    for i in gl.static_range(NUM_BUFFERS):
        mbarrier.invalidate(bars.index(i))

    c_smem = gl.allocate_shared_memory(DTYPE, [BLOCK_M, BLOCK_N], C_LAYOUT)
    c_smem.store(acc.to(DTYPE))
    fence_async_shared()
    tma.async_copy_shared_to_global(c_desc, [off_m, off_n], c_smem)
    tma.store_wait(pendings=0)

# config = {"BLOCK_K": 64, "BLOCK_M": 64, "BLOCK_N": 128, "arch": "sm_90", "dtype": "fp8e4m3", "num_buffers": 3, "num_warps": 4, "trans_b": 1}
# arch = sm_90


// ===== COMPILED SASS (sm_90a) =====

	.target	sm_90a

	.elftype	@"ET_EXEC"


//--------------------- .note.nv.tkinfo           --------------------------
	.section	.note.nv.tkinfo,"",@"SHT_NOTE"
	.sectionflags	@"SHF_NOTE_NV_TKINFO"
	.tkinfo
        /*0018*/ 	.word	0x00000002
        /*0030*/ 	.string	""
        /*0030*/ 	.string	"ptxas"
        /*0030*/ 	.string	"Cuda compilation tools, release 13.0, V13.0.88"
        /*0030*/ 	.string	"Build cuda_13.0.r13.0/compiler.36424714_0"
        /*0030*/ 	.string	"-v  -suppress-debug-info  -lineinfo  -arch sm_90a "



//--------------------- .note.nv.cuinfo           --------------------------
	.section	.note.nv.cuinfo,"",@"SHT_NOTE"
	.sectionflags	@"SHF_NOTE_NV_CUINFO"
        /*0018*/ 	.short	0x0002
        /*001a*/ 	.short	0x005a
        /*001c*/ 	.short	0x0082
	.zero		2


//--------------------- .nv.info                  --------------------------
	.section	.nv.info,"",@"SHT_CUDA_INFO"
	.align	4


	//----- nvinfo : EIATTR_REGCOUNT
	.align		4
        /*0000*/ 	.byte	0x04, 0x2f
        /*0002*/ 	.short	(.L_1 - .L_0)
	.align		4
.L_0:
        /*0004*/ 	.word	index@(gluon_wgmma)
        /*0008*/ 	.word	0x0000005a


	//----- nvinfo : EIATTR_FRAME_SIZE
	.align		4
.L_1:
        /*000c*/ 	.byte	0x04, 0x11
        /*000e*/ 	.short	(.L_3 - .L_2)
	.align		4
.L_2:
        /*0010*/ 	.word	index@(gluon_wgmma)
        /*0014*/ 	.word	0x00000000


	//----- nvinfo : EIATTR_MIN_STACK_SIZE
	.align		4
.L_3:
        /*0018*/ 	.byte	0x04, 0x12
        /*001a*/ 	.short	(.L_5 - .L_4)
	.align		4
.L_4:
        /*001c*/ 	.word	index@(gluon_wgmma)
        /*0020*/ 	.word	0x00000000
.L_5:


//--------------------- .nv.compat                --------------------------
	.section	.nv.compat,"",@"SHT_CUDA_COMPAT_INFO"
	.align	4
        /*0000*/ 	.byte	0x02, 0x09, 0x01, 0x00, 0x02, 0x02, 0x04, 0x00, 0x02, 0x05, 0x05, 0x00, 0x03, 0x07, 0x01, 0x01
        /*0010*/ 	.byte	0x02, 0x03, 0x03, 0x00, 0x02, 0x06, 0x01, 0x00, 0x04, 0x0b, 0x08, 0x00, 0x00, 0x00, 0x00, 0x00
        /*0020*/ 	.byte	0x00, 0x00, 0x00, 0x00


//--------------------- .nv.info.gluon_wgmma      --------------------------
	.section	.nv.info.gluon_wgmma,"",@"SHT_CUDA_INFO"
	.sectionflags	@""
	.align	4


	//----- nvinfo : EIATTR_CUDA_API_VERSION
	.align		4
        /*0000*/ 	.byte	0x04, 0x37
        /*0002*/ 	.short	(.L_7 - .L_6)
.L_6:
        /*0004*/ 	.word	0x00000082


	//----- nvinfo : EIATTR_KPARAM_INFO
	.align		4
.L_7:
        /*0008*/ 	.byte	0x04, 0x17
        /*000a*/ 	.short	(.L_9 - .L_8)
.L_8:
        /*000c*/ 	.word	0x00000000
        /*0010*/ 	.short	0x000a
        /*0012*/ 	.short	0x0048
        /*0014*/ 	.byte	0x00, 0xf4, 0x21, 0x00


	//----- nvinfo : EIATTR_KPARAM_INFO
	.align		4
.L_9:
        /*0018*/ 	.byte	0x04, 0x17
        /*001a*/ 	.short	(.L_11 - .L_10)
.L_10:
        /*001c*/ 	.word	0x00000000
        /*0020*/ 	.short	0x0009
        /*0022*/ 	.short	0x0040
        /*0024*/ 	.byte	0x00, 0xf4, 0x21, 0x00


	//----- nvinfo : EIATTR_KPARAM_INFO
	.align		4
.L_11:
        /*0028*/ 	.byte	0x04, 0x17
        /*002a*/ 	.short	(.L_13 - .L_12)
.L_12:
        /*002c*/ 	.word	0x00000000
        /*0030*/ 	.short	0x0008
        /*0032*/ 	.short	0x0038
        /*0034*/ 	.byte	0x00, 0xf0, 0x21, 0x00


	//----- nvinfo : EIATTR_KPARAM_INFO
	.align		4
.L_13:
        /*0038*/ 	.byte	0x04, 0x17
        /*003a*/ 	.short	(.L_15 - .L_14)
.L_14:
        /*003c*/ 	.word	0x00000000
        /*0040*/ 	.short	0x0007
        /*0042*/ 	.short	0x0030
        /*0044*/ 	.byte	0x00, 0xf0, 0x21, 0x00


	//----- nvinfo : EIATTR_KPARAM_INFO
	.align		4
.L_15:
        /*0048*/ 	.byte	0x04, 0x17
        /*004a*/ 	.short	(.L_17 - .L_16)
.L_16:
        /*004c*/ 	.word	0x00000000
        /*0050*/ 	.short	0x0006
        /*0052*/ 	.short	0x0028
        /*0054*/ 	.byte	0x00, 0xf0, 0x21, 0x00


	//----- nvinfo : EIATTR_KPARAM_INFO
	.align		4
.L_17:
        /*0058*/ 	.byte	0x04, 0x17
        /*005a*/ 	.short	(.L_19 - .L_18)
.L_18:
        /*005c*/ 	.word	0x00000000
        /*0060*/ 	.short	0x0005
        /*0062*/ 	.short	0x0020
        /*0064*/ 	.byte	0x00, 0xf0, 0x11, 0x00


	//----- nvinfo : EIATTR_KPARAM_INFO
	.align		4
.L_19:
        /*0068*/ 	.byte	0x04, 0x17
        /*006a*/ 	.short	(.L_21 - .L_20)
.L_20:
        /*006c*/ 	.word	0x00000000
        /*0070*/ 	.short	0x0004
        /*0072*/ 	.short	0x001c
        /*0074*/ 	.byte	0x00, 0xf0, 0x11, 0x00


	//----- nvinfo : EIATTR_KPARAM_INFO
	.align		4
.L_21:
        /*0078*/ 	.byte	0x04, 0x17
        /*007a*/ 	.short	(.L_23 - .L_22)
.L_22:
        /*007c*/ 	.word	0x00000000
        /*0080*/ 	.short	0x0003
        /*0082*/ 	.short	0x0018
        /*0084*/ 	.byte	0x00, 0xf0, 0x11, 0x00


	//----- nvinfo : EIATTR_KPARAM_INFO
	.align		4
.L_23:
        /*0088*/ 	.byte	0x04, 0x17
        /*008a*/ 	.short	(.L_25 - .L_24)
.L_24:
        /*008c*/ 	.word	0x00000000
        /*0090*/ 	.short	0x0002
        /*0092*/ 	.short	0x0010
        /*0094*/ 	.byte	0x00, 0xf4, 0x21, 0x00


	//----- nvinfo : EIATTR_KPARAM_INFO
	.align		4
.L_25:
        /*0098*/ 	.byte	0x04, 0x17
        /*009a*/ 	.short	(.L_27 - .L_26)
.L_26:
        /*009c*/ 	.word	0x00000000
        /*00a0*/ 	.short	0x0001
        /*00a2*/ 	.short	0x0008
        /*00a4*/ 	.byte	0x00, 0xf4, 0x21, 0x00


	//----- nvinfo : EIATTR_KPARAM_INFO
	.align		4
.L_27:
        /*00a8*/ 	.byte	0x04, 0x17
        /*00aa*/ 	.short	(.L_29 - .L_28)
.L_28:
        /*00ac*/ 	.word	0x00000000
        /*00b0*/ 	.short	0x0000
        /*00b2*/ 	.short	0x0000
        /*00b4*/ 	.byte	0x00, 0xf4, 0x21, 0x00


	//----- nvinfo : EIATTR_SPARSE_MMA_MASK
	.align		4
.L_29:
        /*00b8*/ 	.byte	0x03, 0x50
        /*00ba*/ 	.short	0x0000


	//----- nvinfo : EIATTR_MAXREG_COUNT
	.align		4
        /*00bc*/ 	.byte	0x03, 0x1b
        /*00be*/ 	.short	0x00ff


	//----- nvinfo : EIATTR_NUM_BARRIERS
	.align		4
        /*00c0*/ 	.byte	0x02, 0x4c
        /*00c2*/ 	.byte	0x01
	.zero		1


	//----- nvinfo : EIATTR_MERCURY_ISA_VERSION
	.align		4
        /*00c4*/ 	.byte	0x03, 0x5f
        /*00c6*/ 	.short	0x0101


	//----- nvinfo : EIATTR_INT_WARP_WIDE_INSTR_OFFSETS
	.align		4
        /*00c8*/ 	.byte	0x04, 0x31
        /*00ca*/ 	.short	(.L_31 - .L_30)


	//   ....[0]....
.L_30:
        /*00cc*/ 	.word	0x000013a0


	//   ....[1]....
        /*00d0*/ 	.word	0x000013c0


	//   ....[2]....
        /*00d4*/ 	.word	0x000013d0


	//   ....[3]....
        /*00d8*/ 	.word	0x000014b0


	//   ....[4]....
        /*00dc*/ 	.word	0x00001850


	//   ....[5]....
        /*00e0*/ 	.word	0x00001860


	//   ....[6]....
        /*00e4*/ 	.word	0x000018d0


	//   ....[7]....
        /*00e8*/ 	.word	0x000018e0


	//   ....[8]....
        /*00ec*/ 	.word	0x00001d40


	//   ....[9]....
        /*00f0*/ 	.word	0x00001d60


	//----- nvinfo : EIATTR_COOP_GROUP_MASK_REGIDS
	.align		4
.L_31:
        /*00f4*/ 	.byte	0x04, 0x29
        /*00f6*/ 	.short	(.L_33 - .L_32)


	//   ....[0]....
.L_32:
        /*00f8*/ 	.word	0xffffffff


	//   ....[1]....
        /*00fc*/ 	.word	0xffffffff


	//   ....[2]....
        /*0100*/ 	.word	0xffffffff


	//----- nvinfo : EIATTR_COOP_GROUP_INSTR_OFFSETS
	.align		4
.L_33:
        /*0104*/ 	.byte	0x04, 0x28
        /*0106*/ 	.short	(.L_35 - .L_34)


	//   ....[0]....
.L_34:
        /*0108*/ 	.word	0x00000140


	//   ....[1]....
        /*010c*/ 	.word	0x000006e0


	//   ....[2]....
        /*0110*/ 	.word	0x00000cb0


	//----- nvinfo : EIATTR_MBARRIER_INSTR_OFFSETS
	.align		4
.L_35:
        /*0114*/ 	.byte	0x04, 0x39
        /*0116*/ 	.short	(.L_37 - .L_36)


	//   ....[0]....
.L_36:
        /*0118*/ 	.word	0x00001510
        /*011c*/ 	.word	0x000000ff
        /*0120*/ 	.word	0x00009000
        /*0124*/ 	.short	0x0100
        /*0126*/ 	.byte	0x0c
	.zero		1


	//   ....[1]....
        /*0128*/ 	.word	0x00001530
        /*012c*/ 	.word	0x000000ff
        /*0130*/ 	.word	0x00009008
        /*0134*/ 	.short	0x0100
        /*0136*/ 	.byte	0x0c
	.zero		1


	//   ....[2]....
        /*0138*/ 	.word	0x00001560
        /*013c*/ 	.word	0x000000ff
        /*0140*/ 	.word	0x00009010
        /*0144*/ 	.short	0x0100
        /*0146*/ 	.byte	0x0c
	.zero		1


	//   ....[3]....
        /*0148*/ 	.word	0x00001990
        /*014c*/ 	.word	0x000000ff
        /*0150*/ 	.word	0x00009000
        /*0154*/ 	.short	0x010a
        /*0156*/ 	.byte	0x0d
	.zero		1


	//   ....[4]....
        /*0158*/ 	.word	0x00001cb0
        /*015c*/ 	.word	0x000000ff
        /*0160*/ 	.word	0x00009000
        /*0164*/ 	.short	0x0108
        /*0166*/ 	.byte	0x0c
	.zero		1


	//   ....[5]....
        /*0168*/ 	.word	0x00001dd0
        /*016c*/ 	.word	0x000000ff
        /*0170*/ 	.word	0x00009008
        /*0174*/ 	.short	0x0108
        /*0176*/ 	.byte	0x0c
	.zero		1


	//   ....[6]....
        /*0178*/ 	.word	0x00001eb0
        /*017c*/ 	.word	0x000000ff
        /*0180*/ 	.word	0x00009010
        /*0184*/ 	.short	0x0108
        /*0186*/ 	.byte	0x0c
	.zero		1


	//   ....[7]....
        /*0188*/ 	.word	0x000021c0
        /*018c*/ 	.word	0x000000ff
        /*0190*/ 	.word	0x00009000
        /*0194*/ 	.short	0x010a
        /*0196*/ 	.byte	0x0d
	.zero		1


	//----- nvinfo : EIATTR_NUM_MBARRIERS
	.align		4
.L_37:
        /*0198*/ 	.byte	0x03, 0x38
        /*019a*/ 	.short	0x0003


	//----- nvinfo : EIATTR_EXIT_INSTR_OFFSETS
	.align		4
        /*019c*/ 	.byte	0x04, 0x1c
        /*019e*/ 	.short	(.L_39 - .L_38)


	//   ....[0]....
.L_38:
        /*01a0*/ 	.word	0x000021b0


	//----- nvinfo : EIATTR_REQNTID
	.align		4
.L_39:
        /*01a4*/ 	.byte	0x04, 0x10
        /*01a6*/ 	.short	(.L_41 - .L_40)
.L_40:
        /*01a8*/ 	.word	0x00000080
        /*01ac*/ 	.word	0x00000001
        /*01b0*/ 	.word	0x00000001


	//----- nvinfo : EIATTR_CRS_STACK_SIZE
	.align		4
.L_41:
        /*01b4*/ 	.byte	0x04, 0x1e
        /*01b6*/ 	.short	(.L_43 - .L_42)
.L_42:
        /*01b8*/ 	.word	0x00000000


	//----- nvinfo : EIATTR_CBANK_PARAM_SIZE
	.align		4
.L_43:
        /*01bc*/ 	.byte	0x03, 0x19
        /*01be*/ 	.short	0x0050


	//----- nvinfo : EIATTR_PARAM_CBANK
	.align		4
        /*01c0*/ 	.byte	0x04, 0x0a
        /*01c2*/ 	.short	(.L_45 - .L_44)
	.align		4
.L_44:
        /*01c4*/ 	.word	index@(.nv.constant0.gluon_wgmma)
        /*01c8*/ 	.short	0x0210
        /*01ca*/ 	.short	0x0050


	//----- nvinfo : EIATTR_SW_WAR
	.align		4
.L_45:
        /*01cc*/ 	.byte	0x04, 0x36
        /*01ce*/ 	.short	(.L_47 - .L_46)
.L_46:
        /*01d0*/ 	.word	0x00000008
.L_47:


//--------------------- .nv.callgraph             --------------------------
	.section	.nv.callgraph,"",@"SHT_CUDA_CALLGRAPH"
	.align	4
	.sectionentsize	8
	.align		4
        /*0000*/ 	.word	0x00000000
	.align		4
        /*0004*/ 	.word	0xffffffff
	.align		4
        /*0008*/ 	.word	0x00000000
	.align		4
        /*000c*/ 	.word	0xfffffffe
	.align		4
        /*0010*/ 	.word	0x00000000
	.align		4
        /*0014*/ 	.word	0xfffffffd
	.align		4
        /*0018*/ 	.word	0x00000000
	.align		4
        /*001c*/ 	.word	0xfffffffc


//--------------------- .text.gluon_wgmma         --------------------------
	.section	.text.gluon_wgmma,"ax",@progbits
	.align	128
        .global         gluon_wgmma
        .type           gluon_wgmma,@function
        .size           gluon_wgmma,(.L_x_53 - gluon_wgmma)
        .other          gluon_wgmma,@"STO_CUDA_ENTRY STV_DEFAULT"
gluon_wgmma:
.text.gluon_wgmma:
[----:B------:R-:W-:Y:S01]  /*0000*/  LDC R1, c[0x0][0x28] ;  /* 0x00000a00ff017b82 */ /* 0x000fe20000000800 */
[----:B------:R-:W1:Y:S07]  /*0010*/  S2R R0, SR_TID.X ;  /* 0x0000000000007919 */ /* 0x000e6e0000002100 */
[----:B------:R-:W2:Y:S01]  /*0020*/  S2UR UR4, SR_CgaCtaId ;  /* 0x00000000000479c3 */ /* 0x000ea20000008800 */
[----:B------:R-:W-:Y:S01]  /*0030*/  UMOV UR12, 0x400 ;  /* 0x00000400000c7882 */ /* 0x000fe20000000000 */
[----:B------:R-:W-:Y:S01]  /*0040*/  ULDC UR6, c[0x0][0xc] ;  /* 0x0000030000067ab9 */ /* 0x000fe20000000800 */
[----:B------:R-:W-:Y:S01]  /*0050*/  ULDC.64 UR30, c[0x0][0x250] ;  /* 0x00009400001e7ab9 */ /* 0x000fe20000000a00 */
[----:B------:R-:W-:Y:S04]  /*0060*/  BSSY B0, `(.L_x_0) ;  /* 0x000001e000007945 */ /* 0x000fe80003800000 */
[----:B------:R-:W3:Y:S08]  /*0070*/  LDC R12, c[0x0][0x230] ;  /* 0x00008c00ff0c7b82 */ /* 0x000ef00000000800 */
[----:B------:R-:W-:Y:S08]  /*0080*/  S2UR UR29, SR_CTAID.Y ;  /* 0x00000000001d79c3 */ /* 0x000ff00000002600 */
[----:B------:R-:W4:Y:S01]  /*0090*/  S2UR UR5, SR_CTAID.Z ;  /* 0x00000000000579c3 */ /* 0x000f220000002700 */
[----:B--2---:R-:W-:-:S03]  /*00a0*/  ULEA UR12, UR4, UR12, 0x18 ;  /* 0x0000000c040c7291 */ /* 0x004fc6000f8ec03f */
[----:B------:R-:W-:Y:S01]  /*00b0*/  ULDC UR4, c[0x0][0x10] ;  /* 0x0000040000047ab9 */ /* 0x000fe20000000800 */
[----:B-1----:R-:W-:-:S03]  /*00c0*/  LOP3.LUT R7, R0, 0x7f, RZ, 0xc0, !PT ;  /* 0x0000007f00077812 */ /* 0x002fc600078ec0ff */
[----:B------:R-:W1:Y:S01]  /*00d0*/  S2UR UR28, SR_CTAID.X ;  /* 0x00000000001c79c3 */ /* 0x000e620000002500 */
[----:B---3--:R-:W-:Y:S01]  /*00e0*/  VIADD R5, R12, 0xffffffff ;  /* 0xffffffff0c057836 */ /* 0x008fe20000000000 */
[C---:B------:R-:W-:Y:S02]  /*00f0*/  ISETP.GE.U32.AND P0, PT, R7.reuse, 0x20, PT ;  /* 0x000000200700780c */ /* 0x040fe40003f06070 */
[C---:B------:R-:W-:Y:S02]  /*0100*/  ISETP.NE.U32.AND P2, PT, R7.reuse, RZ, PT ;  /* 0x000000ff0700720c */ /* 0x040fe40003f45070 */
[----:B------:R-:W-:Y:S02]  /*0110*/  LEA R4, R7, UR12, 0x2 ;  /* 0x0000000c07047c11 */ /* 0x000fe4000f8e10ff */
[----:B------:R-:W2:Y:S07]  /*0120*/  LDC R6, c[0x0][0x228] ;  /* 0x00008a00ff067b82 */ /* 0x000eae0000000800 */
[----:B------:R3:W-:Y:S01]  /*0130*/  @!P0 STS [R4], RZ ;  /* 0x000000ff04008388 */ /* 0x0007e20000000800 */
[----:B------:R-:W-:-:S03]  /*0140*/  NOP ;  /* 0x0000000000007918 */ /* 0x000fc60000000000 */
[----:B------:R3:W-:Y:S01]  /*0150*/  @!P2 STS [UR12+0x20], R5 ;  /* 0x00002005ff00a988 */ /* 0x0007e2000800080c */
[----:B----4-:R-:W-:-:S04]  /*0160*/  UIMAD UR4, UR5, UR4, UR29 ;  /* 0x00000004050472a4 */ /* 0x010fc8000f8e021d */
[----:B-1----:R-:W-:-:S04]  /*0170*/  UIMAD UR4, UR4, UR6, UR28 ;  /* 0x00000006040472a4 */ /* 0x002fc8000f8e021c */
[----:B------:R-:W-:Y:S01]  /*0180*/  UIMAD UR5, UR4, 0x180, URZ ;  /* 0x00000180040578a4 */ /* 0x000fe2000f8e023f */
[----:B--2---:R-:W-:Y:S02]  /*0190*/  VIADD R6, R6, 0xffffffff ;  /* 0xffffffff06067836 */ /* 0x004fe40000000000 */
[----:B------:R-:W-:Y:S01]  /*01a0*/  UMOV UR4, URZ ;  /* 0x0000003f00047c82 */ /* 0x000fe20008000000 */
[----:B------:R-:W-:-:S04]  /*01b0*/  UIADD3 UR24, UP0, UR5, UR30, URZ ;  /* 0x0000001e05187290 */ /* 0x000fc8000ff1e03f */
[----:B------:R-:W-:Y:S01]  /*01c0*/  ULEA.HI.X.SX32 UR25, UR5, UR31, 0x1, UP0 ;  /* 0x0000001f05197291 */ /* 0x000fe200080f0e3f */
[----:B---3--:R-:W-:Y:S11]  /*01d0*/  @P2 BRA `(.L_x_1) ;  /* 0x0000000000182947 */ /* 0x008ff60003800000 */
[----:B------:R-:W1:Y:S01]  /*01e0*/  LDS R2, [UR12+0x8] ;  /* 0x0000080cff027984 */ /* 0x000e620008000800 */
[----:B------:R-:W2:Y:S01]  /*01f0*/  LDC.64 R8, c[0x0][0x210] ;  /* 0x00008400ff087b82 */ /* 0x000ea20000000a00 */
[----:B------:R-:W-:Y:S02]  /*0200*/  IMAD.MOV.U32 R3, RZ, RZ, 0x70 ;  /* 0x00000070ff037424 */ /* 0x000fe400078e00ff */
[----:B--2---:R2:W-:Y:S03]  /*0210*/  STS.64 [UR12], R8 ;  /* 0x00000008ff007988 */ /* 0x0045e60008000a0c */
[----:B-1----:R-:W-:-:S05]  /*0220*/  LOP3.LUT R2, R2, 0x10, R3, 0xd8, !PT ;  /* 0x0000001002027812 */ /* 0x002fca00078ed803 */
[----:B------:R2:W-:Y:S02]  /*0230*/  STS [UR12+0x8], R2 ;  /* 0x00000802ff007988 */ /* 0x0005e4000800080c */
.L_x_1:
[----:B------:R-:W-:Y:S05]  /*0240*/  BSYNC B0 ;  /* 0x0000000000007941 */ /* 0x000fea0003800000 */
.L_x_0:
[----:B------:R-:W-:Y:S04]  /*0250*/  BSSY B0, `(.L_x_2) ;  /* 0x000000a000007945 */ /* 0x000fe80003800000 */
[----:B------:R-:W-:Y:S05]  /*0260*/  @P2 BRA `(.L_x_3) ;  /* 0x0000000000202947 */ /* 0x000fea0003800000 */
[----:B--2---:R-:W1:Y:S01]  /*0270*/  LDS R2, [UR12+0x34] ;  /* 0x0000340cff027984 */ /* 0x004e620008000800 */
[----:B------:R-:W-:Y:S02]  /*0280*/  IMAD.MOV.U32 R3, RZ, RZ, 0x3f000000 ;  /* 0x3f000000ff037424 */ /* 0x000fe400078e00ff */
[----:B------:R-:W-:Y:S01]  /*0290*/  @!P2 IMAD.MOV.U32 R8, RZ, RZ, 0x3f ;  /* 0x0000003fff08a424 */ /* 0x000fe200078e00ff */
[----:B------:R-:W2:Y:S02]  /*02a0*/  @!P2 LDS R9, [UR12+0x38] ;  /* 0x0000380cff09a984 */ /* 0x000ea40008000800 */
[----:B-1----:R-:W-:Y:S02]  /*02b0*/  LOP3.LUT R2, R2, 0xff000000, R3, 0xb8, !PT ;  /* 0xff00000002027812 */ /* 0x002fe400078eb803 */
[----:B--2---:R-:W-:-:S03]  /*02c0*/  @!P2 LOP3.LUT R3, R9, 0xff, R8, 0xb8, !PT ;  /* 0x000000ff0903a812 */ /* 0x004fc600078eb808 */
[----:B------:R1:W-:Y:S04]  /*02d0*/  STS [UR12+0x34], R2 ;  /* 0x00003402ff007988 */ /* 0x0003e8000800080c */
[----:B------:R1:W-:Y:S02]  /*02e0*/  @!P2 STS [UR12+0x38], R3 ;  /* 0x00003803ff00a988 */ /* 0x0003e4000800080c */
.L_x_3:
[----:B------:R-:W-:Y:S05]  /*02f0*/  BSYNC B0 ;  /* 0x0000000000007941 */ /* 0x000fea0003800000 */
.L_x_2:
[----:B------:R-:W-:Y:S04]  /*0300*/  BSSY B0, `(.L_x_4) ;  /* 0x000000a000007945 */ /* 0x000fe80003800000 */
[----:B------:R-:W-:Y:S05]  /*0310*/  @P2 BRA `(.L_x_5) ;  /* 0x0000000000202947 */ /* 0x000fea0003800000 */
[----:B-12---:R-:W1:Y:S01]  /*0320*/  LDS R2, [UR12+0x1c] ;  /* 0x00001c0cff027984 */ /* 0x006e620008000800 */
[----:B------:R-:W2:Y:S03]  /*0330*/  LDC.64 R10, c[0x0][0x238] ;  /* 0x00008e00ff0a7b82 */ /* 0x000ea60000000a00 */
[----:B------:R3:W-:Y:S01]  /*0340*/  STS [UR12+0x24], R6 ;  /* 0x00002406ff007988 */ /* 0x0007e2000800080c */
[--C-:B--2---:R-:W-:Y:S02]  /*0350*/  SHF.R.U32.HI R9, RZ, 0x4, R11.reuse ;  /* 0x00000004ff097819 */ /* 0x104fe4000001160b */
[----:B------:R-:W-:-:S05]  /*0360*/  SHF.R.U64 R3, R10, 0x4, R11 ;  /* 0x000000040a037819 */ /* 0x000fca000000120b */
[----:B------:R3:W-:Y:S01]  /*0370*/  STS [UR12+0xc], R3 ;  /* 0x00000c03ff007988 */ /* 0x0007e2000800080c */
[----:B-1----:R-:W-:-:S05]  /*0380*/  LOP3.LUT R2, R2, 0xf, R9, 0xb8, !PT ;  /* 0x0000000f02027812 */ /* 0x002fca00078eb809 */
[----:B------:R3:W-:Y:S02]  /*0390*/  STS [UR12+0x1c], R2 ;  /* 0x00001c02ff007988 */ /* 0x0007e4000800080c */
.L_x_5:
[----:B------:R-:W-:Y:S05]  /*03a0*/  BSYNC B0 ;  /* 0x0000000000007941 */ /* 0x000fea0003800000 */
.L_x_4:
[----:B------:R-:W-:Y:S04]  /*03b0*/  BSSY B1, `(.L_x_6) ;  /* 0x000001d000017945 */ /* 0x000fe80003800000 */
[----:B------:R-:W-:Y:S04]  /*03c0*/  BSSY B0, `(.L_x_7) ;  /* 0x0000018000007945 */ /* 0x000fe80003800000 */
[----:B------:R-:W-:Y:S05]  /*03d0*/  @P2 BRA `(.L_x_8) ;  /* 0x00000000001c2947 */ /* 0x000fea0003800000 */
[----:B-123--:R-:W1:Y:S02]  /*03e0*/  LDS R2, [UR12+0x34] ;  /* 0x0000340cff027984 */ /* 0x00ee640008000800 */
[----:B-1----:R-:W-:-:S05]  /*03f0*/  LOP3.LUT R2, R2, 0x7, RZ, 0xb8, !PT ;  /* 0x0000000702027812 */ /* 0x002fca00078eb8ff */
[----:B------:R1:W-:Y:S01]  /*0400*/  STS [UR12+0x34], R2 ;  /* 0x00003402ff007988 */ /* 0x0003e2000800080c */
[----:B------:R-:W-:Y:S05]  /*0410*/  @P2 BRA `(.L_x_9) ;  /* 0x00000000001c2947 */ /* 0x000fea0003800000 */
[----:B-1----:R-:W1:Y:S02]  /*0420*/  LDS R2, [UR12+0x34] ;  /* 0x0000340cff027984 */ /* 0x002e640008000800 */
[----:B-1----:R-:W-:-:S05]  /*0430*/  LOP3.LUT R2, R2, 0x38, RZ, 0xb8, !PT ;  /* 0x0000003802027812 */ /* 0x002fca00078eb8ff */
[----:B------:R4:W-:Y:S02]  /*0440*/  STS [UR12+0x34], R2 ;  /* 0x00003402ff007988 */ /* 0x0009e4000800080c */
.L_x_8:
[----:B------:R-:W-:Y:S05]  /*0450*/  @P2 BRA `(.L_x_10) ;  /* 0x00000000001c2947 */ /* 0x000fea0003800000 */
[----:B-1234-:R-:W1:Y:S02]  /*0460*/  LDS R2, [UR12+0x8] ;  /* 0x0000080cff027984 */ /* 0x01ee640008000800 */
[----:B-1----:R-:W-:-:S05]  /*0470*/  LOP3.LUT R2, R2, 0x780, RZ, 0xb8, !PT ;  /* 0x0000078002027812 */ /* 0x002fca00078eb8ff */
[----:B------:R2:W-:Y:S02]  /*0480*/  STS [UR12+0x8], R2 ;  /* 0x00000802ff007988 */ /* 0x0005e4000800080c */
.L_x_9:
[----:B------:R-:W-:Y:S05]  /*0490*/  @P2 BRA `(.L_x_11) ;  /* 0x0000000000282947 */ /* 0x000fea0003800000 */
[----:B-12---:R-:W1:Y:S02]  /*04a0*/  LDS R2, [UR12+0x8] ;  /* 0x0000080cff027984 */ /* 0x006e640008000800 */
[----:B-1----:R-:W-:-:S05]  /*04b0*/  LOP3.LUT R2, R2, 0x1800, RZ, 0xb8, !PT ;  /* 0x0000180002027812 */ /* 0x002fca00078eb8ff */
[----:B------:R5:W-:Y:S02]  /*04c0*/  STS [UR12+0x8], R2 ;  /* 0x00000802ff007988 */ /* 0x000be4000800080c */
.L_x_10:
[----:B------:R-:W-:Y:S05]  /*04d0*/  @P2 BREAK B0 ;  /* 0x0000000000002942 */ /* 0x000fea0003800000 */
[----:B------:R-:W-:Y:S05]  /*04e0*/  @P2 BRA `(.L_x_12) ;  /* 0x0000000000242947 */ /* 0x000fea0003800000 */
[----:B-1-3--:R-:W1:Y:S01]  /*04f0*/  LDS R3, [UR12+0x8] ;  /* 0x0000080cff037984 */ /* 0x00ae620008000800 */
[----:B--2-45:R-:W-:-:S05]  /*0500*/  IMAD.MOV.U32 R2, RZ, RZ, 0x6000 ;  /* 0x00006000ff027424 */ /* 0x034fca00078e00ff */
[----:B-1----:R-:W-:-:S04]  /*0510*/  LOP3.LUT R2, R3, 0x4000, R2, 0xd8, !PT ;  /* 0x0000400003027812 */ /* 0x002fc800078ed802 */
[----:B------:R-:W-:-:S05]  /*0520*/  LOP3.LUT R2, R2, 0x400000, RZ, 0xb8, !PT ;  /* 0x0040000002027812 */ /* 0x000fca00078eb8ff */
[----:B------:R3:W-:Y:S02]  /*0530*/  STS [UR12+0x8], R2 ;  /* 0x00000802ff007988 */ /* 0x0007e4000800080c */
.L_x_11:
[----:B------:R-:W-:Y:S05]  /*0540*/  BSYNC B0 ;  /* 0x0000000000007941 */ /* 0x000fea0003800000 */
.L_x_7:
[----:B-123--:R-:W1:Y:S02]  /*0550*/  @!P2 LDS R2, [UR12+0x8] ;  /* 0x0000080cff02a984 */ /* 0x00ee640008000800 */
[----:B-1----:R-:W-:-:S05]  /*0560*/  @!P2 LOP3.LUT R2, R2, 0x8000, RZ, 0xb8, !PT ;  /* 0x000080000202a812 */ /* 0x002fca00078eb8ff */
[----:B------:R1:W-:Y:S02]  /*0570*/  @!P2 STS [UR12+0x8], R2 ;  /* 0x00000802ff00a988 */ /* 0x0003e4000800080c */
.L_x_12:
[----:B------:R-:W-:Y:S05]  /*0580*/  BSYNC B1 ;  /* 0x0000000000017941 */ /* 0x000fea0003800000 */
.L_x_6:
[----:B------:R-:W-:Y:S05]  /*0590*/  WARPSYNC.ALL ;  /* 0x0000000000007948 */ /* 0x000fea0003800000 */
[----:B------:R-:W-:Y:S05]  /*05a0*/  @P0 BRA `(.L_x_13) ;  /* 0x0000000000280947 */ /* 0x000fea0003800000 */
[----:B-12345:R-:W1:Y:S01]  /*05b0*/  S2R R2, SR_LANEID ;  /* 0x0000000000027919 */ /* 0x03ee620000000000 */
[----:B------:R-:W-:Y:S05]  /*05c0*/  WARPSYNC.ALL ;  /* 0x0000000000007948 */ /* 0x000fea0003800000 */
[----:B-1----:R-:W-:-:S05]  /*05d0*/  IMAD.SHL.U32 R8, R2, 0x4, RZ ;  /* 0x0000000402087824 */ /* 0x002fca00078e00ff */
[----:B------:R-:W1:Y:S01]  /*05e0*/  LDS R9, [R8+UR12] ;  /* 0x0000000c08097984 */ /* 0x000e620008000800 */
[----:B------:R-:W-:-:S05]  /*05f0*/  IADD3 R2, P1, R8, UR24, RZ ;  /* 0x0000001808027c10 */ /* 0x000fca000ff3e0ff */
[----:B------:R-:W-:-:S05]  /*0600*/  IMAD.X R3, RZ, RZ, UR25, P1 ;  /* 0x00000019ff037e24 */ /* 0x000fca00088e06ff */
[----:B-1----:R1:W2:Y:S01]  /*0610*/  ATOMG.E.EXCH.STRONG.GPU PT, RZ, [R2], R9 ;  /* 0x0000000902ff73a8 */ /* 0x0022a200041ee100 */
[----:B------:R-:W-:-:S04]  /*0620*/  DEPBAR {5,4,3,2,1,0} ;  /* 0x0000003f0000791a */ /* 0x000fc80000000000 */
[----:B------:R1:W-:Y:S01]  /*0630*/  UTMACCTL.IV [UR24] ;  /* 0x00000000180079b9 */ /* 0x0003e20008000000 */
[----:B------:R-:W-:Y:S01]  /*0640*/  NOP ;  /* 0x0000000000007918 */ /* 0x000fe20000000000 */
.L_x_13:
[----:B------:R-:W-:Y:S05]  /*0650*/  @P0 BRA `(.L_x_14) ;  /* 0x00000000000c0947 */ /* 0x000fea0003800000 */
[----:B------:R0:W-:Y:S01]  /*0660*/  UTMACMDFLUSH ;  /* 0x00000000000079b7 */ /* 0x0001e20000000000 */
[----:B------:R-:W-:Y:S05]  /*0670*/  @P0 BRA `(.L_x_14) ;  /* 0x0000000000040947 */ /* 0x000fea0003800000 */
[----:B------:R-:W-:-:S04]  /*0680*/  DEPBAR.LE SB0, 0x0 ;  /* 0x000080000000791a */ /* 0x000fc80000000000 */
.L_x_14:
[----:B------:R-:W-:Y:S05]  /*0690*/  WARPSYNC.ALL ;  /* 0x0000000000007948 */ /* 0x000fea0003800000 */
[----:B--2---:R-:W-:Y:S06]  /*06a0*/  BAR.SYNC.DEFER_BLOCKING 0x0 ;  /* 0x0000000000007b1d */ /* 0x004fec0000010000 */
[----:B------:R-:W-:Y:S02]  /*06b0*/  BSSY B1, `(.L_x_15) ;  /* 0x000000b000017945 */ /* 0x000fe40003800000 */
[----:B------:R-:W-:Y:S06]  /*06c0*/  BAR.SYNC.DEFER_BLOCKING 0x0 ;  /* 0x0000000000007b1d */ /* 0x000fec0000010000 */
[----:B------:R2:W-:Y:S01]  /*06d0*/  @!P0 STS [R4], RZ ;  /* 0x000000ff04008388 */ /* 0x0005e20000000800 */
[----:B------:R-:W-:Y:S01]  /*06e0*/  NOP ;  /* 0x0000000000007918 */ /* 0x000fe20000000000 */
[----:B------:R-:W-:Y:S05]  /*06f0*/  @P2 BRA `(.L_x_16) ;  /* 0x0000000000182947 */ /* 0x000fea0003800000 */
[----:B-1-345:R-:W1:Y:S01]  /*0700*/  LDS R2, [UR12+0x8] ;  /* 0x0000080cff027984 */ /* 0x03ae620008000800 */
[----:B------:R-:W3:Y:S01]  /*0710*/  LDC.64 R8, c[0x0][0x218] ;  /* 0x00008600ff087b82 */ /* 0x000ee20000000a00 */
[----:B------:R-:W-:Y:S02]  /*0720*/  IMAD.MOV.U32 R3, RZ, RZ, 0x70 ;  /* 0x00000070ff037424 */ /* 0x000fe400078e00ff */
[----:B---3--:R3:W-:Y:S03]  /*0730*/  STS.64 [UR12], R8 ;  /* 0x00000008ff007988 */ /* 0x0087e60008000a0c */
[----:B-1----:R-:W-:-:S05]  /*0740*/  LOP3.LUT R2, R2, 0x10, R3, 0xd8, !PT ;  /* 0x0000001002027812 */ /* 0x002fca00078ed803 */
[----:B------:R3:W-:Y:S02]  /*0750*/  STS [UR12+0x8], R2 ;  /* 0x00000802ff007988 */ /* 0x0007e4000800080c */
.L_x_16:
[----:B-1----:R-:W-:Y:S05]  /*0760*/  BSYNC B1 ;  /* 0x0000000000017941 */ /* 0x002fea0003800000 */
.L_x_15:
[----:B------:R-:W-:Y:S04]  /*0770*/  BSSY B2, `(.L_x_17) ;  /* 0x000000f000027945 */ /* 0x000fe80003800000 */
[----:B------:R-:W-:Y:S04]  /*0780*/  BSSY B1, `(.L_x_18) ;  /* 0x000000c000017945 */ /* 0x000fe80003800000 */
[----:B------:R-:W-:Y:S05]  /*0790*/  @P2 BRA `(.L_x_19) ;  /* 0x0000000000282947 */ /* 0x000fea0003800000 */
[----:B---345:R-:W1:Y:S01]  /*07a0*/  LDS R2, [UR12+0x34] ;  /* 0x0000340cff027984 */ /* 0x038e620008000800 */
[----:B------:R-:W-:Y:S01]  /*07b0*/  IMAD.MOV.U32 R3, RZ, RZ, 0x3f000000 ;  /* 0x3f000000ff037424 */ /* 0x000fe200078e00ff */
[----:B------:R-:W-:Y:S05]  /*07c0*/  @P2 BREAK B1 ;  /* 0x0000000000012942 */ /* 0x000fea0003800000 */
[----:B-1----:R-:W-:-:S05]  /*07d0*/  LOP3.LUT R2, R2, 0xff000000, R3, 0xb8, !PT ;  /* 0xff00000002027812 */ /* 0x002fca00078eb803 */
[----:B------:R1:W-:Y:S01]  /*07e0*/  STS [UR12+0x34], R2 ;  /* 0x00003402ff007988 */ /* 0x0003e2000800080c */
[----:B------:R-:W-:Y:S05]  /*07f0*/  @P2 BRA `(.L_x_20) ;  /* 0x0000000000182947 */ /* 0x000fea0003800000 */
[----:B------:R-:W3:Y:S01]  /*0800*/  LDS R3, [UR12+0x38] ;  /* 0x0000380cff037984 */ /* 0x000ee20008000800 */
[----:B-1----:R-:W-:-:S05]  /*0810*/  IMAD.MOV.U32 R2, RZ, RZ, 0x7f ;  /* 0x0000007fff027424 */ /* 0x002fca00078e00ff */
[----:B---3--:R-:W-:-:S05]  /*0820*/  LOP3.LUT R2, R3, 0xff, R2, 0xb8, !PT ;  /* 0x000000ff03027812 */ /* 0x008fca00078eb802 */
[----:B------:R1:W-:Y:S02]  /*0830*/  STS [UR12+0x38], R2 ;  /* 0x00003802ff007988 */ /* 0x0003e4000800080c */
.L_x_19:
[----:B------:R-:W-:Y:S05]  /*0840*/  BSYNC B1 ;  /* 0x0000000000017941 */ /* 0x000fea0003800000 */
.L_x_18:
[----:B------:R1:W-:Y:S02]  /*0850*/  @!P2 STS [UR12+0x20], R5 ;  /* 0x00002005ff00a988 */ /* 0x0003e4000800080c */
.L_x_20:
[----:B------:R-:W-:Y:S05]  /*0860*/  BSYNC B2 ;  /* 0x0000000000027941 */ /* 0x000fea0003800000 */
.L_x_17:
[----:B------:R-:W-:Y:S05]  /*0870*/  WARPSYNC.ALL ;  /* 0x0000000000007948 */ /* 0x000fea0003800000 */
[----:B-1----:R-:W1:Y:S01]  /*0880*/  LDC R5, c[0x0][0x22c] ;  /* 0x00008b00ff057b82 */ /* 0x002e620000000800 */
[----:B------:R-:W-:Y:S01]  /*0890*/  BSSY B2, `(.L_x_21) ;  /* 0x000000b000027945 */ /* 0x000fe20003800000 */
[----:B-1----:R-:W-:-:S03]  /*08a0*/  VIADD R5, R5, 0xffffffff ;  /* 0xffffffff05057836 */ /* 0x002fc60000000000 */
[----:B------:R-:W-:Y:S05]  /*08b0*/  @P2 BRA `(.L_x_22) ;  /* 0x0000000000202947 */ /* 0x000fea0003800000 */
[----:B---345:R-:W1:Y:S01]  /*08c0*/  LDS R2, [UR12+0x1c] ;  /* 0x00001c0cff027984 */ /* 0x038e620008000800 */
[----:B------:R-:W3:Y:S03]  /*08d0*/  LDC.64 R10, c[0x0][0x240] ;  /* 0x00009000ff0a7b82 */ /* 0x000ee60000000a00 */
[----:B------:R4:W-:Y:S01]  /*08e0*/  STS [UR12+0x24], R5 ;  /* 0x00002405ff007988 */ /* 0x0009e2000800080c */
[--C-:B---3--:R-:W-:Y:S02]  /*08f0*/  SHF.R.U32.HI R9, RZ, 0x4, R11.reuse ;  /* 0x00000004ff097819 */ /* 0x108fe4000001160b */
[----:B------:R-:W-:-:S05]  /*0900*/  SHF.R.U64 R3, R10, 0x4, R11 ;  /* 0x000000040a037819 */ /* 0x000fca000000120b */
[----:B------:R4:W-:Y:S01]  /*0910*/  STS [UR12+0xc], R3 ;  /* 0x00000c03ff007988 */ /* 0x0009e2000800080c */
[----:B-1----:R-:W-:-:S05]  /*0920*/  LOP3.LUT R2, R2, 0xf, R9, 0xb8, !PT ;  /* 0x0000000f02027812 */ /* 0x002fca00078eb809 */
[----:B------:R4:W-:Y:S02]  /*0930*/  STS [UR12+0x1c], R2 ;  /* 0x00001c02ff007988 */ /* 0x0009e4000800080c */
.L_x_22:
[----:B------:R-:W-:Y:S05]  /*0940*/  BSYNC B2 ;  /* 0x0000000000027941 */ /* 0x000fea0003800000 */
.L_x_21:
[----:B------:R-:W-:Y:S04]  /*0950*/  BSSY B3, `(.L_x_23) ;  /* 0x000001d000037945 */ /* 0x000fe80003800000 */
[----:B------:R-:W-:Y:S04]  /*0960*/  BSSY B2, `(.L_x_24) ;  /* 0x0000018000027945 */ /* 0x000fe80003800000 */
[----:B------:R-:W-:Y:S05]  /*0970*/  @P2 BRA `(.L_x_25) ;  /* 0x00000000001c2947 */ /* 0x000fea0003800000 */
[----:B---345:R-:W1:Y:S02]  /*0980*/  LDS R2, [UR12+0x34] ;  /* 0x0000340cff027984 */ /* 0x038e640008000800 */
[----:B-1----:R-:W-:-:S05]  /*0990*/  LOP3.LUT R2, R2, 0x7, RZ, 0xb8, !PT ;  /* 0x0000000702027812 */ /* 0x002fca00078eb8ff */
[----:B------:R1:W-:Y:S01]  /*09a0*/  STS [UR12+0x34], R2 ;  /* 0x00003402ff007988 */ /* 0x0003e2000800080c */
[----:B------:R-:W-:Y:S05]  /*09b0*/  @P2 BRA `(.L_x_26) ;  /* 0x00000000001c2947 */ /* 0x000fea0003800000 */
[----:B-1----:R-:W1:Y:S02]  /*09c0*/  LDS R2, [UR12+0x34] ;  /* 0x0000340cff027984 */ /* 0x002e640008000800 */
[----:B-1----:R-:W-:-:S05]  /*09d0*/  LOP3.LUT R2, R2, 0x38, RZ, 0xb8, !PT ;  /* 0x0000003802027812 */ /* 0x002fca00078eb8ff */
[----:B------:R1:W-:Y:S02]  /*09e0*/  STS [UR12+0x34], R2 ;  /* 0x00003402ff007988 */ /* 0x0003e4000800080c */
.L_x_25:
[----:B------:R-:W-:Y:S05]  /*09f0*/  @P2 BRA `(.L_x_27) ;  /* 0x00000000001c2947 */ /* 0x000fea0003800000 */
[----:B-1-345:R-:W1:Y:S02]  /*0a00*/  LDS R2, [UR12+0x8] ;  /* 0x0000080cff027984 */ /* 0x03ae640008000800 */
[----:B-1----:R-:W-:-:S05]  /*0a10*/  LOP3.LUT R2, R2, 0x780, RZ, 0xb8, !PT ;  /* 0x0000078002027812 */ /* 0x002fca00078eb8ff */
[----:B------:R3:W-:Y:S02]  /*0a20*/  STS [UR12+0x8], R2 ;  /* 0x00000802ff007988 */ /* 0x0007e4000800080c */
.L_x_26:
[----:B------:R-:W-:Y:S05]  /*0a30*/  @P2 BRA `(.L_x_28) ;  /* 0x0000000000282947 */ /* 0x000fea0003800000 */
[----:B-1-3--:R-:W1:Y:S02]  /*0a40*/  LDS R2, [UR12+0x8] ;  /* 0x0000080cff027984 */ /* 0x00ae640008000800 */
[----:B-1----:R-:W-:-:S05]  /*0a50*/  LOP3.LUT R2, R2, 0x1800, RZ, 0xb8, !PT ;  /* 0x0000180002027812 */ /* 0x002fca00078eb8ff */
[----:B------:R1:W-:Y:S02]  /*0a60*/  STS [UR12+0x8], R2 ;  /* 0x00000802ff007988 */ /* 0x0003e4000800080c */
.L_x_27:
[----:B------:R-:W-:Y:S05]  /*0a70*/  @P2 BREAK B2 ;  /* 0x0000000000022942 */ /* 0x000fea0003800000 */
[----:B------:R-:W-:Y:S05]  /*0a80*/  @P2 BRA `(.L_x_29) ;  /* 0x0000000000242947 */ /* 0x000fea0003800000 */
[----:B-1-345:R-:W1:Y:S01]  /*0a90*/  LDS R2, [UR12+0x8] ;  /* 0x0000080cff027984 */ /* 0x03ae620008000800 */
[----:B------:R-:W-:-:S05]  /*0aa0*/  IMAD.MOV.U32 R3, RZ, RZ, 0x6000 ;  /* 0x00006000ff037424 */ /* 0x000fca00078e00ff */
[----:B-1----:R-:W-:-:S04]  /*0ab0*/  LOP3.LUT R2, R2, 0x4000, R3, 0xd8, !PT ;  /* 0x0000400002027812 */ /* 0x002fc800078ed803 */
[----:B------:R-:W-:-:S05]  /*0ac0*/  LOP3.LUT R2, R2, 0x400000, RZ, 0xb8, !PT ;  /* 0x0040000002027812 */ /* 0x000fca00078eb8ff */
[----:B------:R4:W-:Y:S02]  /*0ad0*/  STS [UR12+0x8], R2 ;  /* 0x00000802ff007988 */ /* 0x0009e4000800080c */
.L_x_28:
[----:B------:R-:W-:Y:S05]  /*0ae0*/  BSYNC B2 ;  /* 0x0000000000027941 */ /* 0x000fea0003800000 */
.L_x_24:
[----:B-1-34-:R-:W1:Y:S02]  /*0af0*/  @!P2 LDS R2, [UR12+0x8] ;  /* 0x0000080cff02a984 */ /* 0x01ae640008000800 */
[----:B-1----:R-:W-:-:S05]  /*0b00*/  @!P2 LOP3.LUT R2, R2, 0x8000, RZ, 0xb8, !PT ;  /* 0x000080000202a812 */ /* 0x002fca00078eb8ff */
[----:B------:R1:W-:Y:S02]  /*0b10*/  @!P2 STS [UR12+0x8], R2 ;  /* 0x00000802ff00a988 */ /* 0x0003e4000800080c */
.L_x_29:
[----:B------:R-:W-:Y:S05]  /*0b20*/  BSYNC B3 ;  /* 0x0000000000037941 */ /* 0x000fea0003800000 */
.L_x_23:
[----:B------:R-:W-:Y:S05]  /*0b30*/  WARPSYNC.ALL ;  /* 0x0000000000007948 */ /* 0x000fea0003800000 */
[----:B------:R-:W-:-:S04]  /*0b40*/  UIADD3 UR27, UR5, 0x80, URZ ;  /* 0x00000080051b7890 */ /* 0x000fc8000fffe03f */
[----:B------:R-:W-:-:S04]  /*0b50*/  UIADD3 UR26, UP0, UR27, UR30, URZ ;  /* 0x0000001e1b1a7290 */ /* 0x000fc8000ff1e03f */
[----:B------:R-:W-:Y:S01]  /*0b60*/  ULEA.HI.X.SX32 UR27, UR27, UR31, 0x1, UP0 ;  /* 0x0000001f1b1b7291 */ /* 0x000fe200080f0e3f */
[----:B------:R-:W-:Y:S11]  /*0b70*/  @P0 BRA `(.L_x_30) ;  /* 0x0000000000280947 */ /* 0x000ff60003800000 */
[----:B-1-345:R-:W1:Y:S01]  /*0b80*/  S2R R2, SR_LANEID ;  /* 0x0000000000027919 */ /* 0x03ae620000000000 */
[----:B------:R-:W-:Y:S05]  /*0b90*/  WARPSYNC.ALL ;  /* 0x0000000000007948 */ /* 0x000fea0003800000 */
[----:B-1----:R-:W-:-:S05]  /*0ba0*/  IMAD.SHL.U32 R8, R2, 0x4, RZ ;  /* 0x0000000402087824 */ /* 0x002fca00078e00ff */
[----:B------:R-:W1:Y:S01]  /*0bb0*/  LDS R9, [R8+UR12] ;  /* 0x0000000c08097984 */ /* 0x000e620008000800 */
[----:B------:R-:W-:-:S05]  /*0bc0*/  IADD3 R2, P1, R8, UR26, RZ ;  /* 0x0000001a08027c10 */ /* 0x000fca000ff3e0ff */
[----:B------:R-:W-:-:S05]  /*0bd0*/  IMAD.X R3, RZ, RZ, UR27, P1 ;  /* 0x0000001bff037e24 */ /* 0x000fca00088e06ff */
[----:B-1----:R1:W3:Y:S01]  /*0be0*/  ATOMG.E.EXCH.STRONG.GPU PT, RZ, [R2], R9 ;  /* 0x0000000902ff73a8 */ /* 0x0022e200041ee100 */
[----:B------:R-:W-:-:S04]  /*0bf0*/  DEPBAR {5,4,3,2,1,0} ;  /* 0x0000003f0000791a */ /* 0x000fc80000000000 */
[----:B------:R1:W-:Y:S01]  /*0c00*/  UTMACCTL.IV [UR26] ;  /* 0x000000001a0079b9 */ /* 0x0003e20008000000 */
[----:B------:R-:W-:Y:S01]  /*0c10*/  NOP ;  /* 0x0000000000007918 */ /* 0x000fe20000000000 */
.L_x_30:
[----:B------:R-:W-:Y:S05]  /*0c20*/  @P0 BRA `(.L_x_31) ;  /* 0x00000000000c0947 */ /* 0x000fea0003800000 */
[----:B------:R0:W-:Y:S01]  /*0c30*/  UTMACMDFLUSH ;  /* 0x00000000000079b7 */ /* 0x0001e20000000000 */
[----:B------:R-:W-:Y:S05]  /*0c40*/  @P0 BRA `(.L_x_31) ;  /* 0x0000000000040947 */ /* 0x000fea0003800000 */
[----:B------:R-:W-:-:S04]  /*0c50*/  DEPBAR.LE SB0, 0x0 ;  /* 0x000080000000791a */ /* 0x000fc80000000000 */
.L_x_31:
[----:B------:R-:W-:Y:S05]  /*0c60*/  WARPSYNC.ALL ;  /* 0x0000000000007948 */ /* 0x000fea0003800000 */
[----:B---3--:R-:W-:Y:S06]  /*0c70*/  BAR.SYNC.DEFER_BLOCKING 0x0 ;  /* 0x0000000000007b1d */ /* 0x008fec0000010000 */
[----:B------:R-:W-:Y:S02]  /*0c80*/  BSSY B3, `(.L_x_32) ;  /* 0x000000b000037945 */ /* 0x000fe40003800000 */
[----:B------:R-:W-:Y:S06]  /*0c90*/  BAR.SYNC.DEFER_BLOCKING 0x0 ;  /* 0x0000000000007b1d */ /* 0x000fec0000010000 */
[----:B------:R3:W-:Y:S01]  /*0ca0*/  @!P0 STS [R4], RZ ;  /* 0x000000ff04008388 */ /* 0x0007e20000000800 */
[----:B------:R-:W-:Y:S01]  /*0cb0*/  NOP ;  /* 0x0000000000007918 */ /* 0x000fe20000000000 */
[----:B------:R-:W-:Y:S05]  /*0cc0*/  @P2 BRA `(.L_x_33) ;  /* 0x0000000000182947 */ /* 0x000fea0003800000 */
[----:B-1--45:R-:W1:Y:S01]  /*0cd0*/  LDS R2, [UR12+0x8] ;  /* 0x0000080cff027984 */ /* 0x032e620008000800 */
[----:B------:R-:W4:Y:S01]  /*0ce0*/  LDC.64 R8, c[0x0][0x220] ;  /* 0x00008800ff087b82 */ /* 0x000f220000000a00 */
[----:B------:R-:W-:Y:S02]  /*0cf0*/  IMAD.MOV.U32 R3, RZ, RZ, 0x70 ;  /* 0x00000070ff037424 */ /* 0x000fe400078e00ff */
[----:B----4-:R4:W-:Y:S03]  /*0d00*/  STS.64 [UR12], R8 ;  /* 0x00000008ff007988 */ /* 0x0109e60008000a0c */
[----:B-1----:R-:W-:-:S05]  /*0d10*/  LOP3.LUT R2, R2, 0x10, R3, 0xd8, !PT ;  /* 0x0000001002027812 */ /* 0x002fca00078ed803 */
[----:B------:R4:W-:Y:S02]  /*0d20*/  STS [UR12+0x8], R2 ;  /* 0x00000802ff007988 */ /* 0x0009e4000800080c */
.L_x_33:
[----:B-1----:R-:W-:Y:S05]  /*0d30*/  BSYNC B3 ;  /* 0x0000000000037941 */ /* 0x002fea0003800000 */
.L_x_32:
[----:B------:R-:W-:Y:S04]  /*0d40*/  BSSY B3, `(.L_x_34) ;  /* 0x0000033000037945 */ /* 0x000fe80003800000 */
[----:B------:R-:W-:Y:S04]  /*0d50*/  BSSY B4, `(.L_x_35) ;  /* 0x000002e000047945 */ /* 0x000fe80003800000 */
[----:B------:R-:W-:Y:S05]  /*0d60*/  @P2 BRA `(.L_x_36) ;  /* 0x0000000000242947 */ /* 0x000fea0003800000 */
[----:B----45:R-:W1:Y:S01]  /*0d70*/  LDS R2, [UR12+0x34] ;  /* 0x0000340cff027984 */ /* 0x030e620008000800 */
[----:B------:R-:W-:-:S05]  /*0d80*/  IMAD.MOV.U32 R3, RZ, RZ, 0x7f000000 ;  /* 0x7f000000ff037424 */ /* 0x000fca00078e00ff */
[----:B-1----:R-:W-:-:S05]  /*0d90*/  LOP3.LUT R2, R2, 0xff000000, R3, 0xb8, !PT ;  /* 0xff00000002027812 */ /* 0x002fca00078eb803 */
[----:B------:R1:W-:Y:S01]  /*0da0*/  STS [UR12+0x34], R2 ;  /* 0x00003402ff007988 */ /* 0x0003e2000800080c */
[----:B------:R-:W-:Y:S05]  /*0db0*/  @P2 BRA `(.L_x_37) ;  /* 0x0000000000182947 */ /* 0x000fea0003800000 */
[----:B-1----:R-:W1:Y:S01]  /*0dc0*/  LDS R2, [UR12+0x38] ;  /* 0x0000380cff027984 */ /* 0x002e620008000800 */
[----:B------:R-:W-:-:S05]  /*0dd0*/  IMAD.MOV.U32 R3, RZ, RZ, 0x3f ;  /* 0x0000003fff037424 */ /* 0x000fca00078e00ff */
[----:B-1----:R-:W-:-:S05]  /*0de0*/  LOP3.LUT R2, R2, 0xff, R3, 0xb8, !PT ;  /* 0x000000ff02027812 */ /* 0x002fca00078eb803 */
[----:B------:R1:W-:Y:S02]  /*0df0*/  STS [UR12+0x38], R2 ;  /* 0x00003802ff007988 */ /* 0x0003e4000800080c */
.L_x_36:
[----:B------:R-:W-:Y:S05]  /*0e00*/  @P2 BRA `(.L_x_38) ;  /* 0x00000000000c2947 */ /* 0x000fea0003800000 */
[----:B------:R1:W-:Y:S02]  /*0e10*/  STS [UR12+0x20], R5 ;  /* 0x00002005ff007988 */ /* 0x0003e4000800080c */
.L_x_37:
[----:B------:R-:W-:Y:S05]  /*0e20*/  @P2 BRA `(.L_x_39) ;  /* 0x0000000000242947 */ /* 0x000fea0003800000 */
[----:B------:R1:W-:Y:S02]  /*0e30*/  STS [UR12+0x24], R6 ;  /* 0x00002406ff007988 */ /* 0x0003e4000800080c */
.L_x_38:
[----:B------:R-:W-:Y:S05]  /*0e40*/  @P2 BRA `(.L_x_40) ;  /* 0x00000000002c2947 */ /* 0x000fea0003800000 */
[----:B-1--45:R-:W1:Y:S01]  /*0e50*/  LDS R2, [UR12+0x1c] ;  /* 0x00001c0cff027984 */ /* 0x032e620008000800 */
[----:B------:R-:W4:Y:S02]  /*0e60*/  LDC.64 R8, c[0x0][0x248] ;  /* 0x00009200ff087b82 */ /* 0x000f240000000a00 */
[--C-:B----4-:R-:W-:Y:S02]  /*0e70*/  SHF.R.U32.HI R5, RZ, 0x4, R9.reuse ;  /* 0x00000004ff057819 */ /* 0x110fe40000011609 */
[----:B------:R-:W-:-:S05]  /*0e80*/  SHF.R.U64 R3, R8, 0x4, R9 ;  /* 0x0000000408037819 */ /* 0x000fca0000001209 */
[----:B------:R4:W-:Y:S01]  /*0e90*/  STS [UR12+0xc], R3 ;  /* 0x00000c03ff007988 */ /* 0x0009e2000800080c */
[----:B-1----:R-:W-:-:S05]  /*0ea0*/  LOP3.LUT R2, R2, 0xf, R5, 0xb8, !PT ;  /* 0x0000000f02027812 */ /* 0x002fca00078eb805 */
[----:B------:R4:W-:Y:S02]  /*0eb0*/  STS [UR12+0x1c], R2 ;  /* 0x00001c02ff007988 */ /* 0x0009e4000800080c */
.L_x_39:
[----:B------:R-:W-:Y:S05]  /*0ec0*/  @P2 BRA `(.L_x_41) ;  /* 0x00000000001c2947 */ /* 0x000fea0003800000 */
[----:B-1--45:R-:W1:Y:S02]  /*0ed0*/  LDS R2, [UR12+0x34] ;  /* 0x0000340cff027984 */ /* 0x032e640008000800 */
[----:B-1----:R-:W-:-:S05]  /*0ee0*/  LOP3.LUT R2, R2, 0x7, RZ, 0xb8, !PT ;  /* 0x0000000702027812 */ /* 0x002fca00078eb8ff */
[----:B------:R1:W-:Y:S02]  /*0ef0*/  STS [UR12+0x34], R2 ;  /* 0x00003402ff007988 */ /* 0x0003e4000800080c */
.L_x_40:
[----:B------:R-:W-:Y:S05]  /*0f00*/  @P2 BRA `(.L_x_42) ;  /* 0x00000000001c2947 */ /* 0x000fea0003800000 */
[----:B-1--45:R-:W1:Y:S02]  /*0f10*/  LDS R2, [UR12+0x34] ;  /* 0x0000340cff027984 */ /* 0x032e640008000800 */
[----:B-1----:R-:W-:-:S05]  /*0f20*/  LOP3.LUT R2, R2, 0x38, RZ, 0xb8, !PT ;  /* 0x0000003802027812 */ /* 0x002fca00078eb8ff */
[----:B------:R1:W-:Y:S02]  /*0f30*/  STS [UR12+0x34], R2 ;  /* 0x00003402ff007988 */ /* 0x0003e4000800080c */
.L_x_41:
[----:B------:R-:W-:Y:S05]  /*0f40*/  @P2 BRA `(.L_x_43) ;  /* 0x00000000001c2947 */ /* 0x000fea0003800000 */
[----:B-1--45:R-:W1:Y:S02]  /*0f50*/  LDS R2, [UR12+0x8] ;  /* 0x0000080cff027984 */ /* 0x032e640008000800 */
[----:B-1----:R-:W-:-:S05]  /*0f60*/  LOP3.LUT R2, R2, 0x780, RZ, 0xb8, !PT ;  /* 0x0000078002027812 */ /* 0x002fca00078eb8ff */
[----:B------:R1:W-:Y:S02]  /*0f70*/  STS [UR12+0x8], R2 ;  /* 0x00000802ff007988 */ /* 0x0003e4000800080c */
.L_x_42:
[----:B------:R-:W-:Y:S05]  /*0f80*/  @P2 BRA `(.L_x_44) ;  /* 0x0000000000282947 */ /* 0x000fea0003800000 */
[----:B-1--45:R-:W1:Y:S02]  /*0f90*/  LDS R2, [UR12+0x8] ;  /* 0x0000080cff027984 */ /* 0x032e640008000800 */
[----:B-1----:R-:W-:-:S05]  /*0fa0*/  LOP3.LUT R2, R2, 0x1800, RZ, 0xb8, !PT ;  /* 0x0000180002027812 */ /* 0x002fca00078eb8ff */
[----:B------:R1:W-:Y:S02]  /*0fb0*/  STS [UR12+0x8], R2 ;  /* 0x00000802ff007988 */ /* 0x0003e4000800080c */
.L_x_43:
[----:B------:R-:W-:Y:S05]  /*0fc0*/  @P2 BREAK B4 ;  /* 0x0000000000042942 */ /* 0x000fea0003800000 */
[----:B------:R-:W-:Y:S05]  /*0fd0*/  @P2 BRA `(.L_x_45) ;  /* 0x0000000000242947 */ /* 0x000fea0003800000 */
[----:B-1--45:R-:W1:Y:S01]  /*0fe0*/  LDS R2, [UR12+0x8] ;  /* 0x0000080cff027984 */ /* 0x032e620008000800 */
[----:B------:R-:W-:-:S05]  /*0ff0*/  IMAD.MOV.U32 R3, RZ, RZ, 0x6000 ;  /* 0x00006000ff037424 */ /* 0x000fca00078e00ff */
[----:B-1----:R-:W-:-:S04]  /*1000*/  LOP3.LUT R2, R2, 0x6000, R3, 0xd8, !PT ;  /* 0x0000600002027812 */ /* 0x002fc800078ed803 */
[----:B------:R-:W-:-:S05]  /*1010*/  LOP3.LUT R2, R2, 0x400000, RZ, 0xb8, !PT ;  /* 0x0040000002027812 */ /* 0x000fca00078eb8ff */
[----:B------:R1:W-:Y:S02]  /*1020*/  STS [UR12+0x8], R2 ;  /* 0x00000802ff007988 */ /* 0x0003e4000800080c */
.L_x_44:
[----:B------:R-:W-:Y:S05]  /*1030*/  BSYNC B4 ;  /* 0x0000000000047941 */ /* 0x000fea0003800000 */
.L_x_35:
[----:B-1--45:R-:W1:Y:S02]  /*1040*/  @!P2 LDS R2, [UR12+0x8] ;  /* 0x0000080cff02a984 */ /* 0x032e640008000800 */
[----:B-1----:R-:W-:-:S05]  /*1050*/  @!P2 LOP3.LUT R2, R2, 0x8000, RZ, 0xb8, !PT ;  /* 0x000080000202a812 */ /* 0x002fca00078eb8ff */
[----:B------:R1:W-:Y:S02]  /*1060*/  @!P2 STS [UR12+0x8], R2 ;  /* 0x00000802ff00a988 */ /* 0x0003e4000800080c */
.L_x_45:
[----:B------:R-:W-:Y:S05]  /*1070*/  BSYNC B3 ;  /* 0x0000000000037941 */ /* 0x000fea0003800000 */
.L_x_34:
[----:B------:R-:W-:Y:S05]  /*1080*/  WARPSYNC.ALL ;  /* 0x0000000000007948 */ /* 0x000fea0003800000 */
[----:B------:R-:W-:Y:S01]  /*1090*/  UIADD3 UR5, UR5, 0x100, URZ ;  /* 0x0000010005057890 */ /* 0x000fe2000fffe03f */
[----:B------:R-:W-:Y:S02]  /*10a0*/  ISETP.GE.AND P1, PT, R12, 0x1, PT ;  /* 0x000000010c00780c */ /* 0x000fe40003f26270 */
[----:B------:R-:W-:Y:S02]  /*10b0*/  CS2R R24, SRZ ;  /* 0x0000000000187805 */ /* 0x000fe4000001ff00 */
[----:B------:R-:W-:Y:S01]  /*10c0*/  CS2R R26, SRZ ;  /* 0x00000000001a7805 */ /* 0x000fe2000001ff00 */
[----:B------:R-:W-:Y:S01]  /*10d0*/  UIADD3 UR30, UP0, UR5, UR30, URZ ;  /* 0x0000001e051e7290 */ /* 0x000fe2000ff1e03f */
[----:B------:R-:W-:-:S02]  /*10e0*/  CS2R R28, SRZ ;  /* 0x00000000001c7805 */ /* 0x000fc4000001ff00 */
[----:B------:R-:W-:Y:S02]  /*10f0*/  CS2R R30, SRZ ;  /* 0x00000000001e7805 */ /* 0x000fe4000001ff00 */
[----:B------:R-:W-:Y:S01]  /*1100*/  CS2R R32, SRZ ;  /* 0x0000000000207805 */ /* 0x000fe2000001ff00 */
[----:B------:R-:W-:Y:S01]  /*1110*/  ULEA.HI.X.SX32 UR31, UR5, UR31, 0x1, UP0 ;  /* 0x0000001f051f7291 */ /* 0x000fe200080f0e3f */
[----:B------:R-:W-:Y:S02]  /*1120*/  CS2R R34, SRZ ;  /* 0x0000000000227805 */ /* 0x000fe4000001ff00 */
[----:B------:R-:W-:Y:S02]  /*1130*/  CS2R R36, SRZ ;  /* 0x0000000000247805 */ /* 0x000fe4000001ff00 */
[----:B------:R-:W-:Y:S02]  /*1140*/  CS2R R38, SRZ ;  /* 0x0000000000267805 */ /* 0x000fe4000001ff00 */
[----:B------:R-:W-:-:S02]  /*1150*/  CS2R R40, SRZ ;  /* 0x0000000000287805 */ /* 0x000fc4000001ff00 */
[----:B------:R-:W-:Y:S02]  /*1160*/  CS2R R42, SRZ ;  /* 0x00000000002a7805 */ /* 0x000fe4000001ff00 */
[----:B------:R-:W-:Y:S02]  /*1170*/  CS2R R44, SRZ ;  /* 0x00000000002c7805 */ /* 0x000fe4000001ff00 */
        /* <DEDUP_REMOVED lines=8> */
[----:B------:R-:W-:Y:S01]  /*1200*/  CS2R R62, SRZ ;  /* 0x00000000003e7805 */ /* 0x000fe2000001ff00 */
[----:B------:R-:W-:Y:S01]  /*1210*/  IMAD.MOV.U32 R64, RZ, RZ, RZ ;  /* 0x000000ffff407224 */ /* 0x000fe200078e00ff */
[----:B------:R-:W-:Y:S06]  /*1220*/  @P0 BRA `(.L_x_46) ;  /* 0x0000000000300947 */ /* 0x000fec0003800000 */
[----:B-1--45:R-:W2:Y:S01]  /*1230*/  S2R R2, SR_LANEID ;  /* 0x0000000000027919 */ /* 0x032ea20000000000 */
[----:B------:R-:W-:Y:S05]  /*1240*/  WARPSYNC.ALL ;  /* 0x0000000000007948 */ /* 0x000fea0003800000 */
[----:B--23--:R-:W-:-:S05]  /*1250*/  IMAD.SHL.U32 R4, R2, 0x4, RZ ;  /* 0x0000000402047824 */ /* 0x00cfca00078e00ff */
[----:B------:R-:W1:Y:S01]  /*1260*/  LDS R5, [R4+UR12] ;  /* 0x0000000c04057984 */ /* 0x000e620008000800 */
[----:B------:R-:W-:Y:S01]  /*1270*/  IADD3 R2, P3, R4, UR30, RZ ;  /* 0x0000001e04027c10 */ /* 0x000fe2000ff7e0ff */
[----:B------:R-:W-:-:S04]  /*1280*/  UMOV UR6, UR30 ;  /* 0x0000001e00067c82 */ /* 0x000fc80008000000 */
[----:B------:R-:W-:Y:S01]  /*1290*/  IMAD.X R3, RZ, RZ, UR31, P3 ;  /* 0x0000001fff037e24 */ /* 0x000fe200098e06ff */
[----:B------:R-:W-:-:S04]  /*12a0*/  UMOV UR7, UR31 ;  /* 0x0000001f00077c82 */ /* 0x000fc80008000000 */
[----:B-1----:R1:W2:Y:S01]  /*12b0*/  ATOMG.E.EXCH.STRONG.GPU PT, RZ, [R2], R5 ;  /* 0x0000000502ff73a8 */ /* 0x0022a200041ee100 */
[----:B------:R-:W-:-:S04]  /*12c0*/  DEPBAR {5,4,3,2,1,0} ;  /* 0x0000003f0000791a */ /* 0x000fc80000000000 */
[----:B------:R1:W-:Y:S01]  /*12d0*/  UTMACCTL.IV [UR6] ;  /* 0x00000000060079b9 */ /* 0x0003e20008000000 */
[----:B------:R-:W-:Y:S01]  /*12e0*/  NOP ;  /* 0x0000000000007918 */ /* 0x000fe20000000000 */
.L_x_46:
[----:B------:R-:W-:Y:S05]  /*12f0*/  @P0 BRA `(.L_x_47) ;  /* 0x00000000000c0947 */ /* 0x000fea0003800000 */
[----:B------:R0:W-:Y:S01]  /*1300*/  UTMACMDFLUSH ;  /* 0x00000000000079b7 */ /* 0x0001e20000000000 */
[----:B------:R-:W-:Y:S05]  /*1310*/  @P0 BRA `(.L_x_47) ;  /* 0x0000000000040947 */ /* 0x000fea0003800000 */
[----:B------:R-:W-:-:S04]  /*1320*/  DEPBAR.LE SB0, 0x0 ;  /* 0x000080000000791a */ /* 0x000fc80000000000 */
.L_x_47:
[----:B------:R-:W-:Y:S05]  /*1330*/  WARPSYNC.ALL ;  /* 0x0000000000007948 */ /* 0x000fea0003800000 */
[----:B--2---:R-:W-:Y:S01]  /*1340*/  BAR.SYNC.DEFER_BLOCKING 0x0 ;  /* 0x0000000000007b1d */ /* 0x004fe20000010000 */
[----:B------:R-:W-:Y:S01]  /*1350*/  USHF.L.U32 UR19, UR28, 0x6, URZ ;  /* 0x000000061c137899 */ /* 0x000fe2000800063f */
[----:B------:R-:W-:Y:S01]  /*1360*/  IMAD.MOV.U32 R65, RZ, RZ, RZ ;  /* 0x000000ffff417224 */ /* 0x000fe200078e00ff */
[----:B------:R-:W-:Y:S02]  /*1370*/  CS2R R66, SRZ ;  /* 0x0000000000427805 */ /* 0x000fe4000001ff00 */
[----:B------:R-:W-:-:S02]  /*1380*/  CS2R R68, SRZ ;  /* 0x0000000000447805 */ /* 0x000fc4000001ff00 */
[----:B------:R-:W-:Y:S01]  /*1390*/  CS2R R70, SRZ ;  /* 0x0000000000467805 */ /* 0x000fe2000001ff00 */
[----:B------:R-:W-:Y:S01]  /*13a0*/  VOTEU.ALL UP0, P2 ;  /* 0x00000000003f7886 */ /* 0x000fe20001000000 */
[----:B-1----:R-:W-:Y:S01]  /*13b0*/  UMOV UR6, 0x1 ;  /* 0x0000000100067882 */ /* 0x002fe20000000000 */
[----:B------:R-:W-:Y:S01]  /*13c0*/  VOTEU.ALL UP1, P2 ;  /* 0x00000000003f7886 */ /* 0x000fe20001020000 */
[----:B------:R-:W-:Y:S01]  /*13d0*/  VOTEU.ALL UP2, P2 ;  /* 0x00000000003f7886 */ /* 0x000fe20001040000 */
[----:B------:R-:W-:Y:S01]  /*13e0*/  CS2R R72, SRZ ;  /* 0x0000000000487805 */ /* 0x000fe2000001ff00 */
[----:B------:R-:W-:-:S04]  /*13f0*/  @!UP0 UIADD3 UR8, -UR6, 0x100000, URZ ;  /* 0x0010000006088890 */ /* 0x000fc8000fffe13f */
[----:B------:R-:W-:Y:S02]  /*1400*/  @!UP0 USHF.L.U32 UR9, UR8, 0xb, URZ ;  /* 0x0000000b08098899 */ /* 0x000fe4000800063f */
[----:B------:R-:W-:Y:S01]  /*1410*/  @!UP0 USHF.L.U32 UR8, UR8, 0x1, URZ ;  /* 0x0000000108088899 */ /* 0x000fe2000800063f */
        /* <DEDUP_REMOVED lines=9> */
[----:B------:R-:W-:Y:S01]  /*14b0*/  VOTEU.ALL UP0, P2 ;  /* 0x00000000003f7886 */ /* 0x000fe20001000000 */
[----:B------:R-:W-:Y:S02]  /*14c0*/  CS2R R80, SRZ ;  /* 0x0000000000507805 */ /* 0x000fe4000001ff00 */
[----:B------:R-:W-:Y:S02]  /*14d0*/  CS2R R82, SRZ ;  /* 0x0000000000527805 */ /* 0x000fe4000001ff00 */
[----:B------:R-:W-:Y:S02]  /*14e0*/  CS2R R84, SRZ ;  /* 0x0000000000547805 */ /* 0x000fe4000001ff00 */
[----:B------:R-:W-:Y:S01]  /*14f0*/  CS2R R86, SRZ ;  /* 0x0000000000567805 */ /* 0x000fe2000001ff00 */
[----:B------:R-:W1:Y:S02]  /*1500*/  FENCE.VIEW.ASYNC.S ;  /* 0x00000000000073c6 */ /* 0x000e640000000000 */
[----:B-1----:R-:W1:Y:S02]  /*1510*/  @!UP0 SYNCS.EXCH.64 URZ, [UR12+0x9000], UR8 ;  /* 0x009000080c3f85b2 */ /* 0x002e640008000100 */
[----:B-1----:R-:W-:Y:S06]  /*1520*/  BAR.SYNC.DEFER_BLOCKING 0x0 ;  /* 0x0000000000007b1d */ /* 0x002fec0000010000 */
[----:B------:R1:W2:Y:S02]  /*1530*/  @!UP1 SYNCS.EXCH.64 URZ, [UR12+0x9008], UR10 ;  /* 0x0090080a0c3f95b2 */ /* 0x0002a40008000100 */
[----:B--2---:R-:W-:Y:S01]  /*1540*/  BAR.SYNC.DEFER_BLOCKING 0x0 ;  /* 0x0000000000007b1d */ /* 0x004fe20000010000 */
[----:B-1----:R-:W-:-:S05]  /*1550*/  USHF.L.U32 UR11, UR29, 0x7, URZ ;  /* 0x000000071d0b7899 */ /* 0x002fca000800063f */
[----:B------:R1:W2:Y:S01]  /*1560*/  @!UP2 SYNCS.EXCH.64 URZ, [UR12+0x9010], UR6 ;  /* 0x009010060c3fa5b2 */ /* 0x0002a20008000100 */
[----:B------:R-:W-:Y:S06]  /*1570*/  @!P1 BRA `(.L_x_48) ;  /* 0x0000000400789947 */ /* 0x000fec0003800000 */
        /* <DEDUP_REMOVED lines=31> */
[----:B------:R-:W-:Y:S01]  /*1770*/  CS2R R86, SRZ ;  /* 0x0000000000567805 */ /* 0x000fe2000001ff00 */
[----:B------:R-:W-:Y:S01]  /*1780*/  UMOV UR5, URZ ;  /* 0x0000003f00057c82 */ /* 0x000fe20008000000 */
[----:B------:R-:W-:-:S05]  /*1790*/  UMOV UR18, URZ ;  /* 0x0000003f00127c82 */ /* 0x000fca0008000000 */
.L_x_50:
[----:B--2---:R-:W-:Y:S01]  /*17a0*/  BAR.SYNC.DEFER_BLOCKING 0x0 ;  /* 0x0000000000007b1d */ /* 0x004fe20000010000 */
[----:B------:R-:W-:Y:S01]  /*17b0*/  ULEA UR13, UR5, UR12, 0x3 ;  /* 0x0000000c050d7291 */ /* 0x000fe2000f8e183f */
[----:B----45:R-:W-:Y:S01]  /*17c0*/  @!P2 IMAD.MOV.U32 R2, RZ, RZ, 0x3000 ;  /* 0x00003000ff02a424 */ /* 0x030fe200078e00ff */
[----:B------:R-:W-:Y:S01]  /*17d0*/  ELECT P0, URZ, PT ;  /* 0x00000000003f782f */ /* 0x000fe20003800000 */
[----:B------:R-:W-:-:S03]  /*17e0*/  ULEA UR16, UR5, UR12, 0xc ;  /* 0x0000000c05107291 */ /* 0x000fc6000f8e603f */
[----:B------:R-:W-:Y:S02]  /*17f0*/  ISETP.LT.U32.AND P0, PT, R7, 0x20, P0 ;  /* 0x000000200700780c */ /* 0x000fe40000701070 */
[----:B------:R-:W-:Y:S01]  /*1800*/  ELECT P1, URZ, PT ;  /* 0x00000000003f782f */ /* 0x000fe20003820000 */
[----:B------:R-:W-:-:S03]  /*1810*/  UIADD3 UR16, UR16, 0x6000, URZ ;  /* 0x0000600010107890 */ /* 0x000fc6000fffe03f */
[----:B------:R-:W-:Y:S01]  /*1820*/  ISETP.LT.U32.AND P1, PT, R7, 0x20, P1 ;  /* 0x000000200700780c */ /* 0x000fe20000f21070 */
[----:B------:R-:W-:Y:S01]  /*1830*/  ULEA UR8, UR5, UR12, 0xd ;  /* 0x0000000c05087291 */ /* 0x000fe2000f8e683f */
[----:B------:R-:W-:-:S05]  /*1840*/  UMOV UR10, UR18 ;  /* 0x00000012000a7c82 */ /* 0x000fca0008000000 */
[----:B------:R-:W-:Y:S01]  /*1850*/  VOTEU.ANY UP0, P0 ;  /* 0x00000000003f7886 */ /* 0x000fe20000000100 */
[----:B------:R-:W-:Y:S01]  /*1860*/  VOTEU.ANY UP2, P0 ;  /* 0x00000000003f7886 */ /* 0x000fe20000040100 */
[----:B------:R2:W-:Y:S03]  /*1870*/  @!P2 SYNCS.ARRIVE.TRANS64 RZ, [UR13+0x9000], R2 ;  /* 0x00900002ffffa9a7 */ /* 0x0005e6000800000d */
[----:B------:R-:W-:Y:S01]  /*1880*/  @UP0 UIADD3 UR17, UR13, 0x9000, URZ ;  /* 0x000090000d110890 */ /* 0x000fe2000fffe03f */
[----:B-1----:R-:W-:Y:S01]  /*1890*/  @UP0 UMOV UR6, UR24 ;  /* 0x0000001800060c82 */ /* 0x002fe20008000000 */
[----:B------:R-:W-:Y:S01]  /*18a0*/  @UP0 UMOV UR7, UR25 ;  /* 0x0000001900070c82 */ /* 0x000fe20008000000 */
[----:B------:R-:W-:Y:S01]  /*18b0*/  BAR.SYNC.DEFER_BLOCKING 0x0 ;  /* 0x0000000000007b1d */ /* 0x000fe20000010000 */
[----:B--2---:R-:W-:-:S05]  /*18c0*/  IMAD.U32 R2, RZ, RZ, UR4 ;  /* 0x00000004ff027e24 */ /* 0x004fca000f8e00ff */
[----:B------:R-:W-:Y:S01]  /*18d0*/  VOTEU.ANY UP1, P1 ;  /* 0x00000000003f7886 */ /* 0x000fe20000820100 */
[----:B------:R-:W-:Y:S01]  /*18e0*/  VOTEU.ANY UP3, P1 ;  /* 0x00000000003f7886 */ /* 0x000fe20000860100 */
[----:B------:R-:W-:-:S03]  /*18f0*/  SHF.L.U32 R2, R2, 0x1f, RZ ;  /* 0x0000001f02027819 */ /* 0x000fc600000006ff */
[----:B------:R-:W-:Y:S01]  /*1900*/  @UP1 UIADD3 UR9, UR13, 0x9000, URZ ;  /* 0x000090000d091890 */ /* 0x000fe2000fffe03f */
[----:B------:R-:W-:Y:S01]  /*1910*/  @UP1 UMOV UR14, UR26 ;  /* 0x0000001a000e1c82 */ /* 0x000fe20008000000 */
[----:B------:R-:W-:Y:S01]  /*1920*/  @UP1 UMOV UR15, UR27 ;  /* 0x0000001b000f1c82 */ /* 0x000fe20008000000 */
[----:B------:R1:W-:Y:S01]  /*1930*/  @UP2 UTMALDG.2D [UR16], [UR6] ;  /* 0x00000010060025b4 */ /* 0x0003e20008008000 */
[----:B------:R2:W-:Y:S06]  /*1940*/  MEMBAR.ALL.CTA ;  /* 0x0000000000007992 */ /* 0x0005ec0000008000 */
[----:B--2---:R-:W2:Y:S02]  /*1950*/  FENCE.VIEW.ASYNC.S ;  /* 0x00000000000073c6 */ /* 0x004ea40000000000 */
[----:B--2---:R-:W-:Y:S06]  /*1960*/  BAR.SYNC.DEFER_BLOCKING 0x0 ;  /* 0x0000000000007b1d */ /* 0x004fec0000010000 */
[----:B------:R1:W-:Y:S02]  /*1970*/  @UP3 UTMALDG.2D [UR8], [UR14] ;  /* 0x000000080e0035b4 */ /* 0x0003e40008008000 */
[----:B------:R-:W-:Y:S06]  /*1980*/  BAR.SYNC.DEFER_BLOCKING 0x0 ;  /* 0x0000000000007b1d */ /* 0x000fec0000010000 */
[----:B------:R-:W2:Y:S02]  /*1990*/  SYNCS.PHASECHK.TRANS64.TRYWAIT P0, [UR13+0x9000], R2 ;  /* 0x00900002ff0075a7 */ /* 0x000ea4000800014d */
[----:B-12---:R-:W-:Y:S05]  /*19a0*/  @!P0 BRA `(.L_x_49) ;  /* 0x0000000800048947 */ /* 0x006fea0003800000 */
.L_x_51:
[----:B------:R-:W-:Y:S01]  /*19b0*/  USHF.R.U32.HI UR8, URZ, 0x4, UR8 ;  /* 0x000000043f087899 */ /* 0x000fe20008011608 */
[----:B------:R-:W-:Y:S02]  /*19c0*/  WARPGROUP.DEPBAR.LE gsb0, 0x0 ;  /* 0x00008000000079c5 */ /* 0x000fe40000010000 */
[----:B------:R-:W-:Y:S01]  /*19d0*/  USHF.R.U32.HI UR6, URZ, 0x4, UR16 ;  /* 0x000000043f067899 */ /* 0x000fe20008011610 */
[----:B------:R-:W-:Y:S01]  /*19e0*/  WARPGROUP.ARRIVE ;  /* 0x00000000000079c5 */ /* 0x000fe20000000000 */
[----:B------:R-:W-:Y:S01]  /*19f0*/  USGXT.U32 UR8, UR8, 0xe ;  /* 0x0000000e0808789a */ /* 0x000fe20008000000 */
[----:B------:R-:W1:Y:S01]  /*1a00*/  LDC R2, c[0x0][0x230] ;  /* 0x00008c00ff027b82 */ /* 0x000e620000000800 */
[----:B------:R-:W-:Y:S01]  /*1a10*/  USGXT.U32 UR6, UR6, 0xe ;  /* 0x0000000e0606789a */ /* 0x000fe20008000000 */
[----:B------:R-:W-:Y:S01]  /*1a20*/  UMOV UR23, 0x80000020 ;  /* 0x8000002000177882 */ /* 0x000fe20000000000 */
[----:B------:R-:W-:Y:S01]  /*1a30*/  UMOV UR21, 0x80000020 ;  /* 0x8000002000157882 */ /* 0x000fe20000000000 */
[----:B------:R-:W-:-:S02]  /*1a40*/  UIADD3 UR18, UR18, 0x40, URZ ;  /* 0x0000004012127890 */ /* 0x000fc4000fffe03f */
[----:B------:R-:W-:Y:S02]  /*1a50*/  UMOV UR22, UR8 ;  /* 0x0000000800167c82 */ /* 0x000fe40008000000 */
[----:B------:R-:W-:Y:S01]  /*1a60*/  UMOV UR20, UR6 ;  /* 0x0000000600147c82 */ /* 0x000fe20008000000 */
[----:B------:R-:W-:Y:S01]  /*1a70*/  UMOV UR9, URZ ;  /* 0x0000003f00097c82 */ /* 0x000fe20008000000 */
[----:B------:R-:W-:Y:S01]  /*1a80*/  QGMMA.64x128x32.F32.E4M3.E4M3 R24, gdesc[UR20], R24 ;  /* 0x01e00000141879f3 */ /* 0x000fe20008700818 */
[----:B------:R-:W-:Y:S01]  /*1a90*/  UMOV UR20, 0xfffffffe ;  /* 0xfffffffe00147882 */ /* 0x000fe20000000000 */
[----:B------:R-:W-:Y:S01]  /*1aa0*/  UMOV UR21, 0x7fffffdf ;  /* 0x7fffffdf00157882 */ /* 0x000fe20000000000 */
[----:B------:R-:W-:Y:S01]  /*1ab0*/  UIADD3 UR5, UR5, 0x1, URZ ;  /* 0x0000000105057890 */ /* 0x000fe2000fffe03f */
[----:B------:R-:W-:Y:S01]  /*1ac0*/  UMOV UR7, URZ ;  /* 0x0000003f00077c82 */ /* 0x000fe20008000000 */
[----:B------:R-:W-:Y:S02]  /*1ad0*/  UIADD3.64 UR22, UR8, -UR20, URZ ;  /* 0x8000001408167297 */ /* 0x000fe4000fffe03f */
[----:B------:R-:W-:-:S02]  /*1ae0*/  UIADD3.64 UR20, UR6, -UR20, URZ ;  /* 0x8000001406147297 */ /* 0x000fc4000fffe03f */
[----:B------:R-:W-:Y:S01]  /*1af0*/  UISETP.NE.U32.AND UP0, UPT, UR5, 0x3, UPT ;  /* 0x000000030500788c */ /* 0x000fe2000bf05070 */
[----:B-1----:R-:W-:-:S03]  /*1b00*/  ISETP.LE.AND P0, PT, R2, UR18, PT ;  /* 0x0000001202007c0c */ /* 0x002fc6000bf03270 */
[----:B------:R-:W-:Y:S02]  /*1b10*/  USEL UR6, URZ, 0x1, UP0 ;  /* 0x000000013f067887 */ /* 0x000fe40008000000 */
[----:B------:R-:W-:Y:S02]  /*1b20*/  USEL UR5, UR5, URZ, UP0 ;  /* 0x0000003f05057287 */ /* 0x000fe40008000000 */
[----:B------:R-:W-:Y:S01]  /*1b30*/  ULOP3.LUT UR4, UR4, UR6, URZ, 0x3c, !UPT ;  /* 0x0000000604047292 */ /* 0x000fe2000f8e3c3f */
[----:B------:R-:W-:Y:S05]  /*1b40*/  QGMMA.64x128x32.F32.E4M3.E4M3 R24, gdesc[UR20], R24, gsb0 ;  /* 0x01e00000141879f3 */ /* 0x000fea0008000818 */
[----:B------:R-:W-:Y:S06]  /*1b50*/  @!P0 BRA `(.L_x_50) ;  /* 0xfffffffc00108947 */ /* 0x000fec000383ffff */
.L_x_48:
[----:B------:R-:W-:Y:S02]  /*1b60*/  WARPGROUP.DEPBAR.LE gsb0, 0x0 ;  /* 0x00008000000079c5 */ /* 0x000fe40000010000 */
[----:B--2---:R-:W-:Y:S01]  /*1b70*/  BAR.SYNC.DEFER_BLOCKING 0x0 ;  /* 0x0000000000007b1d */ /* 0x004fe20000010000 */
[C---:B----45:R-:W-:Y:S01]  /*1b80*/  IMAD.SHL.U32 R2, R0.reuse, 0x40, RZ ;  /* 0x0000004000027824 */ /* 0x070fe200078e00ff */
[C---:B------:R-:W-:Y:S01]  /*1b90*/  LOP3.LUT R3, R0.reuse, 0x1c, RZ, 0xc0, !PT ;  /* 0x0000001c00037812 */ /* 0x040fe200078ec0ff */
[----:B---3--:R-:W-:Y:S01]  /*1ba0*/  IMAD.SHL.U32 R4, R0, 0x2, RZ ;  /* 0x0000000200047824 */ /* 0x008fe200078e00ff */
[----:B------:R-:W-:Y:S02]  /*1bb0*/  ELECT P0, URZ, PT ;  /* 0x00000000003f782f */ /* 0x000fe40003800000 */
[----:B------:R-:W-:Y:S01]  /*1bc0*/  F2FP.SATFINITE.E4M3.F32.PACK_AB_MERGE_C R24, R25, R24, RZ ;  /* 0x000000181918723e */ /* 0x000fe200048070ff */
[----:B------:R-:W-:Y:S01]  /*1bd0*/  UMOV UR13, UR11 ;  /* 0x0000000b000d7c82 */ /* 0x000fe20008000000 */
[----:B------:R-:W-:Y:S01]  /*1be0*/  LOP3.LUT R2, R2, 0x1800, RZ, 0xc0, !PT ;  /* 0x0000180002027812 */ /* 0x000fe200078ec0ff */
[----:B------:R-:W-:Y:S01]  /*1bf0*/  UMOV UR14, UR19 ;  /* 0x00000013000e7c82 */ /* 0x000fe20008000000 */
[----:B------:R-:W-:-:S02]  /*1c00*/  LOP3.LUT R4, R4, 0x6, RZ, 0xc0, !PT ;  /* 0x0000000604047812 */ /* 0x000fc400078ec0ff */
[----:B------:R-:W-:Y:S01]  /*1c10*/  F2FP.SATFINITE.E4M3.F32.PACK_AB_MERGE_C R26, R27, R26, RZ ;  /* 0x0000001a1b1a723e */ /* 0x000fe200048070ff */
[----:B------:R-:W-:Y:S01]  /*1c20*/  IMAD R2, R3, 0x20, R2 ;  /* 0x0000002003027824 */ /* 0x000fe200078e0202 */
[----:B------:R-:W-:Y:S01]  /*1c30*/  F2FP.SATFINITE.E4M3.F32.PACK_AB_MERGE_C R28, R29, R28, RZ ;  /* 0x0000001c1d1c723e */ /* 0x000fe200048070ff */
[----:B------:R-:W-:Y:S01]  /*1c40*/  IMAD R3, R3, 0x4, R4 ;  /* 0x0000000403037824 */ /* 0x000fe200078e0204 */
[----:B------:R-:W-:Y:S02]  /*1c50*/  F2FP.SATFINITE.E4M3.F32.PACK_AB_MERGE_C R30, R31, R30, RZ ;  /* 0x0000001e1f1e723e */ /* 0x000fe400048070ff */
[----:B------:R-:W-:Y:S01]  /*1c60*/  F2FP.SATFINITE.E4M3.F32.PACK_AB_MERGE_C R32, R33, R32, RZ ;  /* 0x000000202120723e */ /* 0x000fe200048070ff */
[----:B------:R-:W-:Y:S01]  /*1c70*/  IMAD.IADD R3, R2, 0x1, R3 ;  /* 0x0000000102037824 */ /* 0x000fe200078e0203 */
[----:B------:R-:W-:Y:S02]  /*1c80*/  F2FP.SATFINITE.E4M3.F32.PACK_AB_MERGE_C R34, R35, R34, RZ ;  /* 0x000000222322723e */ /* 0x000fe400048070ff */
[----:B------:R-:W-:-:S02]  /*1c90*/  F2FP.SATFINITE.E4M3.F32.PACK_AB_MERGE_C R36, R37, R36, RZ ;  /* 0x000000242524723e */ /* 0x000fc400048070ff */
[----:B------:R-:W-:Y:S01]  /*1ca0*/  F2FP.SATFINITE.E4M3.F32.PACK_AB_MERGE_C R38, R39, R38, RZ ;  /* 0x000000262726723e */ /* 0x000fe200048070ff */
[----:B------:R-:W2:Y:S02]  /*1cb0*/  @!P2 SYNCS.CCTL.IV [UR12+0x9000] ;  /* 0x00900000ff00a9b1 */ /* 0x000ea4000800000c */
[----:B--2---:R-:W-:Y:S01]  /*1cc0*/  BAR.SYNC.DEFER_BLOCKING 0x0 ;  /* 0x0000000000007b1d */ /* 0x004fe20000010000 */
[----:B------:R-:W-:Y:S02]  /*1cd0*/  ISETP.LT.U32.AND P0, PT, R7, 0x20, P0 ;  /* 0x000000200700780c */ /* 0x000fe40000701070 */
[----:B------:R-:W-:Y:S02]  /*1ce0*/  LOP3.LUT R5, R3, 0x10, RZ, 0x3c, !PT ;  /* 0x0000001003057812 */ /* 0x000fe400078e3cff */
[----:B------:R-:W-:Y:S02]  /*1cf0*/  F2FP.SATFINITE.E4M3.F32.PACK_AB_MERGE_C R40, R41, R40, RZ ;  /* 0x000000282928723e */ /* 0x000fe400048070ff */
[----:B------:R-:W-:-:S02]  /*1d00*/  F2FP.SATFINITE.E4M3.F32.PACK_AB_MERGE_C R42, R43, R42, RZ ;  /* 0x0000002a2b2a723e */ /* 0x000fc400048070ff */
[----:B------:R-:W-:Y:S02]  /*1d10*/  F2FP.SATFINITE.E4M3.F32.PACK_AB_MERGE_C R44, R45, R44, RZ ;  /* 0x0000002c2d2c723e */ /* 0x000fe400048070ff */
[----:B------:R-:W-:Y:S02]  /*1d20*/  F2FP.SATFINITE.E4M3.F32.PACK_AB_MERGE_C R46, R47, R46, RZ ;  /* 0x0000002e2f2e723e */ /* 0x000fe400048070ff */
[----:B------:R-:W-:Y:S01]  /*1d30*/  LOP3.LUT R7, R3, 0x20, RZ, 0x3c, !PT ;  /* 0x0000002003077812 */ /* 0x000fe200078e3cff */
[----:B------:R-:W-:Y:S01]  /*1d40*/  VOTEU.ANY UP0, P0 ;  /* 0x00000000003f7886 */ /* 0x000fe20000000100 */
[----:B------:R-:W-:Y:S01]  /*1d50*/  F2FP.SATFINITE.E4M3.F32.PACK_AB_MERGE_C R48, R49, R48, RZ ;  /* 0x000000303130723e */ /* 0x000fe200048070ff */
[----:B------:R-:W-:Y:S01]  /*1d60*/  VOTEU.ANY UP1, P0 ;  /* 0x00000000003f7886 */ /* 0x000fe20000020100 */
[----:B------:R-:W-:Y:S02]  /*1d70*/  F2FP.SATFINITE.E4M3.F32.PACK_AB_MERGE_C R50, R51, R50, RZ ;  /* 0x000000323332723e */ /* 0x000fe400048070ff */
[----:B------:R-:W-:Y:S01]  /*1d80*/  F2FP.SATFINITE.E4M3.F32.PACK_AB_MERGE_C R52, R53, R52, RZ ;  /* 0x000000343534723e */ /* 0x000fe200048070ff */
[----:B-1----:R-:W-:Y:S01]  /*1d90*/  @UP0 UMOV UR6, UR30 ;  /* 0x0000001e00060c82 */ /* 0x002fe20008000000 */
[----:B------:R-:W-:Y:S01]  /*1da0*/  F2FP.SATFINITE.E4M3.F32.PACK_AB_MERGE_C R54, R55, R54, RZ ;  /* 0x000000363736723e */ /* 0x000fe200048070ff */
[----:B------:R-:W-:Y:S01]  /*1db0*/  @UP0 UMOV UR7, UR31 ;  /* 0x0000001f00070c82 */ /* 0x000fe20008000000 */
[----:B------:R-:W-:Y:S01]  /*1dc0*/  LOP3.LUT R9, R3, 0x30, RZ, 0x3c, !PT ;  /* 0x0000003003097812 */ /* 0x000fe200078e3cff */
[----:B------:R-:W1:Y:S02]  /*1dd0*/  @!P2 SYNCS.CCTL.IV [UR12+0x9008] ;  /* 0x00900800ff00a9b1 */ /* 0x000e64000800000c */
[----:B-1----:R-:W-:Y:S01]  /*1de0*/  BAR.SYNC.DEFER_BLOCKING 0x0 ;  /* 0x0000000000007b1d */ /* 0x002fe20000010000 */
[----:B------:R-:W-:-:S02]  /*1df0*/  F2FP.SATFINITE.E4M3.F32.PACK_AB_MERGE_C R56, R57, R56, RZ ;  /* 0x000000383938723e */ /* 0x000fc400048070ff */
[----:B------:R-:W-:Y:S02]  /*1e00*/  F2FP.SATFINITE.E4M3.F32.PACK_AB_MERGE_C R58, R59, R58, RZ ;  /* 0x0000003a3b3a723e */ /* 0x000fe400048070ff */
[----:B------:R-:W-:Y:S02]  /*1e10*/  F2FP.SATFINITE.E4M3.F32.PACK_AB_MERGE_C R60, R61, R60, RZ ;  /* 0x0000003c3d3c723e */ /* 0x000fe400048070ff */
[----:B------:R-:W-:Y:S02]  /*1e20*/  F2FP.SATFINITE.E4M3.F32.PACK_AB_MERGE_C R62, R63, R62, RZ ;  /* 0x0000003e3f3e723e */ /* 0x000fe400048070ff */
[----:B------:R-:W-:Y:S02]  /*1e30*/  LOP3.LUT R11, R3, 0x40, RZ, 0x3c, !PT ;  /* 0x00000040030b7812 */ /* 0x000fe400078e3cff */
[----:B------:R-:W-:Y:S02]  /*1e40*/  F2FP.SATFINITE.E4M3.F32.PACK_AB_MERGE_C R64, R65, R64, RZ ;  /* 0x000000404140723e */ /* 0x000fe400048070ff */
[----:B------:R-:W-:-:S02]  /*1e50*/  F2FP.SATFINITE.E4M3.F32.PACK_AB_MERGE_C R66, R67, R66, RZ ;  /* 0x000000424342723e */ /* 0x000fc400048070ff */
[----:B------:R-:W-:Y:S02]  /*1e60*/  F2FP.SATFINITE.E4M3.F32.PACK_AB_MERGE_C R68, R69, R68, RZ ;  /* 0x000000444544723e */ /* 0x000fe400048070ff */
[----:B------:R-:W-:Y:S02]  /*1e70*/  F2FP.SATFINITE.E4M3.F32.PACK_AB_MERGE_C R70, R71, R70, RZ ;  /* 0x000000464746723e */ /* 0x000fe400048070ff */
[----:B------:R-:W-:Y:S02]  /*1e80*/  F2FP.SATFINITE.E4M3.F32.PACK_AB_MERGE_C R72, R73, R72, RZ ;  /* 0x000000484948723e */ /* 0x000fe400048070ff */
[----:B------:R-:W-:Y:S02]  /*1e90*/  F2FP.SATFINITE.E4M3.F32.PACK_AB_MERGE_C R74, R75, R74, RZ ;  /* 0x0000004a4b4a723e */ /* 0x000fe400048070ff */
[----:B------:R-:W-:Y:S01]  /*1ea0*/  F2FP.SATFINITE.E4M3.F32.PACK_AB_MERGE_C R76, R77, R76, RZ ;  /* 0x0000004c4d4c723e */ /* 0x000fe200048070ff */
[----:B------:R-:W1:Y:S02]  /*1eb0*/  @!P2 SYNCS.CCTL.IV [UR12+0x9010] ;  /* 0x00901000ff00a9b1 */ /* 0x000e64000800000c */
[----:B-1----:R-:W-:Y:S01]  /*1ec0*/  STS.U16 [R3+UR12], R24 ;  /* 0x0000001803007988 */ /* 0x002fe2000800040c */
[----:B------:R-:W-:-:S02]  /*1ed0*/  F2FP.SATFINITE.E4M3.F32.PACK_AB_MERGE_C R78, R79, R78, RZ ;  /* 0x0000004e4f4e723e */ /* 0x000fc400048070ff */
[----:B------:R-:W-:Y:S01]  /*1ee0*/  F2FP.SATFINITE.E4M3.F32.PACK_AB_MERGE_C R80, R81, R80, RZ ;  /* 0x000000505150723e */ /* 0x000fe200048070ff */
[----:B------:R-:W-:Y:S01]  /*1ef0*/  STS.U16 [R3+UR12+0x400], R26 ;  /* 0x0004001a03007988 */ /* 0x000fe2000800040c */
[----:B------:R-:W-:Y:S02]  /*1f00*/  F2FP.SATFINITE.E4M3.F32.PACK_AB_MERGE_C R82, R83, R82, RZ ;  /* 0x000000525352723e */ /* 0x000fe400048070ff */
[----:B------:R-:W-:Y:S01]  /*1f10*/  F2FP.SATFINITE.E4M3.F32.PACK_AB_MERGE_C R84, R85, R84, RZ ;  /* 0x000000545554723e */ /* 0x000fe200048070ff */
[----:B------:R-:W-:Y:S01]  /*1f20*/  STS.U16 [R3+UR12+0x8], R28 ;  /* 0x0000081c03007988 */ /* 0x000fe2000800040c */
[----:B------:R-:W-:-:S03]  /*1f30*/  F2FP.SATFINITE.E4M3.F32.PACK_AB_MERGE_C R86, R87, R86, RZ ;  /* 0x000000565756723e */ /* 0x000fc600048070ff */
[----:B------:R-:W-:Y:S04]  /*1f40*/  STS.U16 [R3+UR12+0x408], R30 ;  /* 0x0004081e03007988 */ /* 0x000fe8000800040c */
[----:B------:R-:W-:Y:S04]  /*1f50*/  STS.U16 [R5+UR12], R32 ;  /* 0x0000002005007988 */ /* 0x000fe8000800040c */
[----:B------:R-:W-:Y:S04]  /*1f60*/  STS.U16 [R5+UR12+0x400], R34 ;  /* 0x0004002205007988 */ /* 0x000fe8000800040c */
[----:B------:R-:W-:Y:S04]  /*1f70*/  STS.U16 [R5+UR12+0x8], R36 ;  /* 0x0000082405007988 */ /* 0x000fe8000800040c */
[----:B------:R1:W-:Y:S04]  /*1f80*/  STS.U16 [R5+UR12+0x408], R38 ;  /* 0x0004082605007988 */ /* 0x0003e8000800040c */
[----:B------:R-:W-:Y:S04]  /*1f90*/  STS.U16 [R7+UR12], R40 ;  /* 0x0000002807007988 */ /* 0x000fe8000800040c */
[----:B------:R-:W-:Y:S01]  /*1fa0*/  STS.U16 [R7+UR12+0x400], R42 ;  /* 0x0004002a07007988 */ /* 0x000fe2000800040c */
[----:B-1----:R-:W-:-:S03]  /*1fb0*/  LOP3.LUT R5, R3, 0x50, RZ, 0x3c, !PT ;  /* 0x0000005003057812 */ /* 0x002fc600078e3cff */
[----:B------:R-:W-:Y:S04]  /*1fc0*/  STS.U16 [R7+UR12+0x8], R44 ;  /* 0x0000082c07007988 */ /* 0x000fe8000800040c */
[----:B------:R1:W-:Y:S04]  /*1fd0*/  STS.U16 [R7+UR12+0x408], R46 ;  /* 0x0004082e07007988 */ /* 0x0003e8000800040c */
[----:B------:R-:W-:Y:S04]  /*1fe0*/  STS.U16 [R9+UR12], R48 ;  /* 0x0000003009007988 */ /* 0x000fe8000800040c */
[----:B------:R-:W-:Y:S01]  /*1ff0*/  STS.U16 [R9+UR12+0x400], R50 ;  /* 0x0004003209007988 */ /* 0x000fe2000800040c */
[----:B-1----:R-:W-:-:S02]  /*2000*/  LOP3.LUT R7, R3, 0x60, RZ, 0x3c, !PT ;  /* 0x0000006003077812 */ /* 0x002fc400078e3cff */
[----:B------:R-:W-:Y:S01]  /*2010*/  LOP3.LUT R3, R3, 0x70, RZ, 0x3c, !PT ;  /* 0x0000007003037812 */ /* 0x000fe200078e3cff */
[----:B------:R-:W-:Y:S04]  /*2020*/  STS.U16 [R9+UR12+0x8], R52 ;  /* 0x0000083409007988 */ /* 0x000fe8000800040c */
[----:B------:R-:W-:Y:S04]  /*2030*/  STS.U16 [R9+UR12+0x408], R54 ;  /* 0x0004083609007988 */ /* 0x000fe8000800040c */
[----:B------:R-:W-:Y:S04]  /*2040*/  STS.U16 [R11+UR12], R56 ;  /* 0x000000380b007988 */ /* 0x000fe8000800040c */
[----:B------:R-:W-:Y:S04]  /*2050*/  STS.U16 [R11+UR12+0x400], R58 ;  /* 0x0004003a0b007988 */ /* 0x000fe8000800040c */
        /* <DEDUP_REMOVED lines=13> */
[----:B------:R-:W-:Y:S01]  /*2130*/  STS.U16 [R3+UR12+0x408], R86 ;  /* 0x0004085603007988 */ /* 0x000fe2000800040c */
[----:B------:R1:W-:Y:S06]  /*2140*/  MEMBAR.ALL.CTA ;  /* 0x0000000000007992 */ /* 0x0003ec0000008000 */
[----:B-1----:R-:W1:Y:S02]  /*2150*/  FENCE.VIEW.ASYNC.S ;  /* 0x00000000000073c6 */ /* 0x002e640000000000 */
[----:B-1----:R-:W-:Y:S06]  /*2160*/  BAR.SYNC.DEFER_BLOCKING 0x0 ;  /* 0x0000000000007b1d */ /* 0x002fec0000010000 */
[----:B------:R1:W-:Y:S01]  /*2170*/  @UP1 UTMASTG.2D [UR12], [UR6] ;  /* 0x0000000c060013b5 */ /* 0x0003e20008008000 */
[----:B------:R0:W-:Y:S01]  /*2180*/  UTMACMDFLUSH ;  /* 0x00000000000079b7 */ /* 0x0001e20000000000 */
[----:B------:R-:W-:-:S04]  /*2190*/  DEPBAR.LE SB0, 0x0 ;  /* 0x000080000000791a */ /* 0x000fc80000000000 */
[----:B------:R-:W-:Y:S06]  /*21a0*/  BAR.SYNC.DEFER_BLOCKING 0x0 ;  /* 0x0000000000007b1d */ /* 0x000fec0000010000 */
[----:B-1----:R-:W-:Y:S05]  /*21b0*/  EXIT ;  /* 0x000000000000794d */ /* 0x002fea0003800000 */
.L_x_49:
[----:B------:R-:W1:Y:S02]  /*21c0*/  SYNCS.PHASECHK.TRANS64.TRYWAIT P0, [UR13+0x9000], R2 ;  /* 0x00900002ff0075a7 */ /* 0x000e64000800014d */
[----:B-1----:R-:W-:Y:S05]  /*21d0*/  @!P0 BRA `(.L_x_49) ;  /* 0xfffffffc00f88947 */ /* 0x002fea000383ffff */
[----:B------:R-:W-:Y:S05]  /*21e0*/  BRA `(.L_x_51) ;  /* 0xfffffff400f07947 */ /* 0x000fea000383ffff */
.L_x_52:
[----:B------:R-:W-:-:S00]  /*21f0*/  BRA `(.L_x_52) ;  /* 0xfffffffc00fc7947 */ /* 0x000fc0000383ffff */
[----:B------:R-:W-:-:S00]  /*2200*/  NOP ;  /* 0x0000000000007918 */ /* 0x000fc00000000000 */
[----:B------:R-:W-:-:S00]  /*2210*/  NOP ;  /* 0x0000000000007918 */ /* 0x000fc00000000000 */
[----:B------:R-:W-:-:S00]  /*2220*/  NOP ;  /* 0x0000000000007918 */ /* 0x000fc00000000000 */
[----:B------:R-:W-:-:S00]  /*2230*/  NOP ;  /* 0x0000000000007918 */ /* 0x000fc00000000000 */
[----:B------:R-:W-:-:S00]  /*2240*/  NOP ;  /* 0x0000000000007918 */ /* 0x000fc00000000000 */
[----:B------:R-:W-:-:S00]  /*2250*/  NOP ;  /* 0x0000000000007918 */ /* 0x000fc00000000000 */
[----:B------:R-:W-:-:S00]  /*2260*/  NOP ;  /* 0x0000000000007918 */ /* 0x000fc00000000000 */
[----:B------:R-:W-:-:S00]  /*2270*/  NOP ;  /* 0x0000000000007918 */ /* 0x000fc00000000000 */
.L_x_53:


//--------------------- .nv.shared.gluon_wgmma    --------------------------
	.section	.nv.shared.gluon_wgmma,"aw",@nobits
	.sectionflags	@""
	.align	16
	.zero		1024


//--------------------- .nv.shared.reserved.0     --------------------------
	.section	.nv.shared.reserved.0,"aw",@nobits
	.weak		__nv_reservedSMEM_offset_0_alias
	.size		__nv_reservedSMEM_offset_0_alias, 0, 0
	.other		__nv_reservedSMEM_offset_0_alias,@"STO_CUDA_RESERVED_SHARED STV_DEFAULT"
__nv_reservedSMEM_offset_0_alias:
	.zero		0


//--------------------- .nv.constant0.gluon_wgmma --------------------------
	.section	.nv.constant0.gluon_wgmma,"a",@progbits
	.sectionflags	@""
	.align	4
.nv.constant0.gluon_wgmma:
	.zero		608


//--------------------- SYMBOLS --------------------------

	.type		.nv.reservedSmem.offset0,@object
	.size		.nv.reservedSmem.offset0,0x4
